//
// Generated by NVIDIA NVVM Compiler
//
// Compiler Build ID: CL-36424714
// Cuda compilation tools, release 13.0, V13.0.88
// Based on NVVM 20.0.0
//

.version 9.0
.target sm_100
.address_size 64

	// .globl	_Z13kernel_stridePiiiS_
// _ZZ13kernel_stridePiiiS_E6shared has been demoted
// _ZZ13kernel_stridePiiiS_E3bar has been demoted
// _ZZ17kernel_contiguousPiiiS_E6shared has been demoted
// _ZZ17kernel_contiguousPiiiS_E3bar has been demoted
// _ZZ4testPiS_E9smem_data has been demoted
// _ZZ4testPiS_E3bar has been demoted
// _ZZ14add_one_kernelPimE9smem_data has been demoted
// _ZZ14add_one_kernelPimE3bar has been demoted

.visible .entry _Z13kernel_stridePiiiS_(
	.param .u64 .ptr .align 1 _Z13kernel_stridePiiiS__param_0,
	.param .u32 _Z13kernel_stridePiiiS__param_1,
	.param .u32 _Z13kernel_stridePiiiS__param_2,
	.param .u64 .ptr .align 1 _Z13kernel_stridePiiiS__param_3
)
{
	.reg .pred 	%p<9>;
	.reg .b32 	%r<50>;
	.reg .b64 	%rd<24>;
	// demoted variable
	.shared .align 128 .b8 _ZZ13kernel_stridePiiiS_E6shared[4096];
	// demoted variable
	.shared .align 8 .b8 _ZZ13kernel_stridePiiiS_E3bar[8];
	ld.param.u64 	%rd7, [_Z13kernel_stridePiiiS__param_0];
	ld.param.u32 	%r14, [_Z13kernel_stridePiiiS__param_2];
	ld.param.u64 	%rd8, [_Z13kernel_stridePiiiS__param_3];
	mov.u32 	%r1, %ctaid.x;
	mov.u32 	%r2, %tid.x;
	mov.u32 	%r3, %ntid.x;
	setp.ne.s32 	%p1, %r2, 0;
	@%p1 bra 	$L__BB0_2;
	mov.u32 	%r15, _ZZ13kernel_stridePiiiS_E3bar;
	// begin inline asm
	mbarrier.init.shared.b64 [%r15], %r3;
	// end inline asm
	// begin inline asm
	fence.proxy.async.shared::cta; // 6.
	// end inline asm
$L__BB0_2:
	bar.sync 	0;
	setp.lt.s32 	%p2, %r14, 1024;
	mov.b32 	%r49, 0;
	@%p2 bra 	$L__BB0_16;
	shl.b32 	%r4, %r1, 10;
	cvta.to.global.u64 	%rd1, %rd7;
	shl.b32 	%r19, %r2, 4;
	mov.u32 	%r20, _ZZ13kernel_stridePiiiS_E6shared;
	add.s32 	%r5, %r20, %r19;
	shr.s32 	%r21, %r14, 31;
	shr.u32 	%r22, %r21, 22;
	add.s32 	%r23, %r14, %r22;
	shr.s32 	%r6, %r23, 10;
	mov.b32 	%r46, 0;
	mov.u32 	%r49, %r46;
$L__BB0_4:
	setp.ne.s32 	%p3, %r2, 0;
	@%p3 bra 	$L__BB0_6;
	shl.b32 	%r31, %r46, 13;
	add.s32 	%r32, %r31, %r4;
	mul.wide.u32 	%rd12, %r32, 4;
	add.s64 	%rd10, %rd1, %rd12;
	mov.u32 	%r28, _ZZ13kernel_stridePiiiS_E3bar;
	mov.b32 	%r30, 4096;
	// begin inline asm
	cp.async.bulk.shared::cluster.global.mbarrier::complete_tx::bytes [%r20], [%rd10], %r30, [%r28];
	// end inline asm
	// begin inline asm
	mbarrier.arrive.expect_tx.release.cta.shared::cta.b64 %rd23, [%r28], %r30; // 8. 
	// end inline asm
	bra.uni 	$L__BB0_7;
$L__BB0_6:
	mov.u32 	%r24, _ZZ13kernel_stridePiiiS_E3bar;
	mov.b32 	%r25, 1;
	// begin inline asm
	mbarrier.arrive.shared::cta.b64                             %rd23,  [%r24], %r25;    // 2. 
	// end inline asm
$L__BB0_7:
	mov.b32 	%r48, 0;
	// begin inline asm
	mov.u64 %rd13, %globaltimer;
	// end inline asm
$L__BB0_8:
	mov.u32 	%r35, _ZZ13kernel_stridePiiiS_E3bar;
	// begin inline asm
	{
	.reg .pred p;
	mbarrier.try_wait.shared.b64 p, [%r35], %rd23;
	selp.b32 %r34, 1, 0, p;
	}
	// end inline asm
	setp.ne.s32 	%p4, %r34, 0;
	@%p4 bra 	$L__BB0_15;
	setp.gt.s32 	%p6, %r48, 15;
	@%p6 bra 	$L__BB0_11;
	add.s32 	%r48, %r48, 1;
	bra.uni 	$L__BB0_8;
$L__BB0_11:
	// begin inline asm
	mov.u64 %rd18, %globaltimer;
	// end inline asm
	sub.s64 	%rd6, %rd18, %rd13;
	setp.lt.s64 	%p7, %rd6, 4000000;
	@%p7 bra 	$L__BB0_13;
	mov.b32 	%r44, 1000000;
	// begin inline asm
	nanosleep.u32 %r44;
	// end inline asm
	bra.uni 	$L__BB0_8;
$L__BB0_13:
	setp.lt.s64 	%p8, %rd6, 40000;
	@%p8 bra 	$L__BB0_8;
	shr.s64 	%rd19, %rd6, 63;
	shr.u64 	%rd20, %rd19, 62;
	add.s64 	%rd21, %rd6, %rd20;
	shr.u64 	%rd22, %rd21, 2;
	cvt.u32.u64 	%r45, %rd22;
	// begin inline asm
	nanosleep.u32 %r45;
	// end inline asm
	bra.uni 	$L__BB0_8;
$L__BB0_15:
	bar.sync 	0;
	ld.shared.v4.u32 	{%r36, %r37, %r38, %r39}, [%r5];
	add.s32 	%r40, %r36, %r49;
	add.s32 	%r41, %r37, %r40;
	add.s32 	%r42, %r38, %r41;
	add.s32 	%r49, %r39, %r42;
	bar.sync 	0;
	add.s32 	%r46, %r46, 1;
	setp.ne.s32 	%p5, %r46, %r6;
	@%p5 bra 	$L__BB0_4;
$L__BB0_16:
	cvta.to.global.u64 	%rd15, %rd8;
	mad.lo.s32 	%r43, %r1, %r3, %r2;
	mul.wide.s32 	%rd16, %r43, 4;
	add.s64 	%rd17, %rd15, %rd16;
	st.global.u32 	[%rd17], %r49;
	ret;

}
	// .globl	_Z17kernel_contiguousPiiiS_
.visible .entry _Z17kernel_contiguousPiiiS_(
	.param .u64 .ptr .align 1 _Z17kernel_contiguousPiiiS__param_0,
	.param .u32 _Z17kernel_contiguousPiiiS__param_1,
	.param .u32 _Z17kernel_contiguousPiiiS__param_2,
	.param .u64 .ptr .align 1 _Z17kernel_contiguousPiiiS__param_3
)
{
	.reg .pred 	%p<9>;
	.reg .b32 	%r<50>;
	.reg .b64 	%rd<24>;
	// demoted variable
	.shared .align 128 .b8 _ZZ17kernel_contiguousPiiiS_E6shared[4096];
	// demoted variable
	.shared .align 8 .b8 _ZZ17kernel_contiguousPiiiS_E3bar[8];
	ld.param.u64 	%rd7, [_Z17kernel_contiguousPiiiS__param_0];
	ld.param.u32 	%r14, [_Z17kernel_contiguousPiiiS__param_2];
	ld.param.u64 	%rd8, [_Z17kernel_contiguousPiiiS__param_3];
	mov.u32 	%r1, %ctaid.x;
	mov.u32 	%r2, %tid.x;
	mov.u32 	%r3, %ntid.x;
	setp.ne.s32 	%p1, %r2, 0;
	@%p1 bra 	$L__BB1_2;
	mov.u32 	%r15, _ZZ17kernel_contiguousPiiiS_E3bar;
	// begin inline asm
	mbarrier.init.shared.b64 [%r15], %r3;
	// end inline asm
	// begin inline asm
	fence.proxy.async.shared::cta; // 6.
	// end inline asm
$L__BB1_2:
	bar.sync 	0;
	setp.lt.s32 	%p2, %r14, 1024;
	mov.b32 	%r49, 0;
	@%p2 bra 	$L__BB1_16;
	shl.b32 	%r4, %r1, 10;
	cvta.to.global.u64 	%rd1, %rd7;
	shl.b32 	%r19, %r2, 4;
	mov.u32 	%r20, _ZZ17kernel_contiguousPiiiS_E6shared;
	add.s32 	%r5, %r20, %r19;
	shr.s32 	%r21, %r14, 31;
	shr.u32 	%r22, %r21, 22;
	add.s32 	%r23, %r14, %r22;
	shr.s32 	%r6, %r23, 10;
	mov.b32 	%r46, 0;
	mov.u32 	%r49, %r46;
$L__BB1_4:
	setp.ne.s32 	%p3, %r2, 0;
	@%p3 bra 	$L__BB1_6;
	shl.b32 	%r31, %r46, 13;
	add.s32 	%r32, %r31, %r4;
	mul.wide.u32 	%rd12, %r32, 4;
	add.s64 	%rd10, %rd1, %rd12;
	mov.u32 	%r28, _ZZ17kernel_contiguousPiiiS_E3bar;
	mov.b32 	%r30, 4096;
	// begin inline asm
	cp.async.bulk.shared::cluster.global.mbarrier::complete_tx::bytes [%r20], [%rd10], %r30, [%r28];
	// end inline asm
	// begin inline asm
	mbarrier.arrive.expect_tx.release.cta.shared::cta.b64 %rd23, [%r28], %r30; // 8. 
	// end inline asm
	bra.uni 	$L__BB1_7;
$L__BB1_6:
	mov.u32 	%r24, _ZZ17kernel_contiguousPiiiS_E3bar;
	mov.b32 	%r25, 1;
	// begin inline asm
	mbarrier.arrive.shared::cta.b64                             %rd23,  [%r24], %r25;    // 2. 
	// end inline asm
$L__BB1_7:
	mov.b32 	%r48, 0;
	// begin inline asm
	mov.u64 %rd13, %globaltimer;
	// end inline asm
$L__BB1_8:
	mov.u32 	%r35, _ZZ17kernel_contiguousPiiiS_E3bar;
	// begin inline asm
	{
	.reg .pred p;
	mbarrier.try_wait.shared.b64 p, [%r35], %rd23;
	selp.b32 %r34, 1, 0, p;
	}
	// end inline asm
	setp.ne.s32 	%p4, %r34, 0;
	@%p4 bra 	$L__BB1_15;
	setp.gt.s32 	%p6, %r48, 15;
	@%p6 bra 	$L__BB1_11;
	add.s32 	%r48, %r48, 1;
	bra.uni 	$L__BB1_8;
$L__BB1_11:
	// begin inline asm
	mov.u64 %rd18, %globaltimer;
	// end inline asm
	sub.s64 	%rd6, %rd18, %rd13;
	setp.lt.s64 	%p7, %rd6, 4000000;
	@%p7 bra 	$L__BB1_13;
	mov.b32 	%r44, 1000000;
	// begin inline asm
	nanosleep.u32 %r44;
	// end inline asm
	bra.uni 	$L__BB1_8;
$L__BB1_13:
	setp.lt.s64 	%p8, %rd6, 40000;
	@%p8 bra 	$L__BB1_8;
	shr.s64 	%rd19, %rd6, 63;
	shr.u64 	%rd20, %rd19, 62;
	add.s64 	%rd21, %rd6, %rd20;
	shr.u64 	%rd22, %rd21, 2;
	cvt.u32.u64 	%r45, %rd22;
	// begin inline asm
	nanosleep.u32 %r45;
	// end inline asm
	bra.uni 	$L__BB1_8;
$L__BB1_15:
	bar.sync 	0;
	ld.shared.v4.u32 	{%r36, %r37, %r38, %r39}, [%r5];
	add.s32 	%r40, %r36, %r49;
	add.s32 	%r41, %r37, %r40;
	add.s32 	%r42, %r38, %r41;
	add.s32 	%r49, %r39, %r42;
	bar.sync 	0;
	add.s32 	%r46, %r46, 1;
	setp.ne.s32 	%p5, %r46, %r6;
	@%p5 bra 	$L__BB1_4;
$L__BB1_16:
	cvta.to.global.u64 	%rd15, %rd8;
	mad.lo.s32 	%r43, %r1, %r3, %r2;
	mul.wide.s32 	%rd16, %r43, 4;
	add.s64 	%rd17, %rd15, %rd16;
	st.global.u32 	[%rd17], %r49;
	ret;

}
	// .globl	_Z4testPiS_
.visible .entry _Z4testPiS_(
	.param .u64 .ptr .align 1 _Z4testPiS__param_0,
	.param .u64 .ptr .align 1 _Z4testPiS__param_1
)
{
	.reg .pred 	%p<3>;
	.reg .b32 	%r<12>;
	.reg .b64 	%rd<7>;
	// demoted variable
	.shared .align 16 .b8 _ZZ4testPiS_E9smem_data[4096];
	// demoted variable
	.shared .align 8 .b8 _ZZ4testPiS_E3bar[8];
	ld.param.u64 	%rd1, [_Z4testPiS__param_0];
	ld.param.u64 	%rd2, [_Z4testPiS__param_1];
	mov.u32 	%r1, %tid.x;
	setp.ne.s32 	%p1, %r1, 0;
	@%p1 bra 	$L__BB2_2;
	mov.u32 	%r3, %ntid.x;
	mov.u32 	%r2, _ZZ4testPiS_E3bar;
	// begin inline asm
	mbarrier.init.shared.b64 [%r2], %r3;
	// end inline asm
	// begin inline asm
	fence.proxy.async.shared::cta; // 6.
	// end inline asm
$L__BB2_2:
	setp.ne.s32 	%p2, %r1, 0;
	bar.sync 	0;
	@%p2 bra 	$L__BB2_4;
	cvta.to.global.u64 	%rd4, %rd1;
	mov.u32 	%r6, _ZZ4testPiS_E9smem_data;
	mov.u32 	%r8, _ZZ4testPiS_E3bar;
	mov.b32 	%r10, 4096;
	// begin inline asm
	cp.async.bulk.shared::cluster.global.mbarrier::complete_tx::bytes [%r6], [%rd4], %r10, [%r8];
	// end inline asm
	// begin inline asm
	mbarrier.arrive.expect_tx.release.cta.shared::cta.b64 %rd5, [%r8], %r10; // 8. 
	// end inline asm
	bra.uni 	$L__BB2_5;
$L__BB2_4:
	mov.u32 	%r4, _ZZ4testPiS_E3bar;
	mov.b32 	%r5, 1;
	// begin inline asm
	mbarrier.arrive.shared::cta.b64                             %rd3,  [%r4], %r5;    // 2. 
	// end inline asm
$L__BB2_5:
	cvta.to.global.u64 	%rd6, %rd2;
	ld.shared.u32 	%r11, [_ZZ4testPiS_E9smem_data];
	st.global.u32 	[%rd6], %r11;
	ret;

}
	// .globl	_Z14add_one_kernelPim
.visible .entry _Z14add_one_kernelPim(
	.param .u64 .ptr .align 1 _Z14add_one_kernelPim_param_0,
	.param .u64 _Z14add_one_kernelPim_param_1
)
{
	.reg .pred 	%p<13>;
	.reg .b32 	%r<72>;
	.reg .b64 	%rd<24>;
	// demoted variable
	.shared .align 16 .b8 _ZZ14add_one_kernelPimE9smem_data[4096];
	// demoted variable
	.shared .align 8 .b8 _ZZ14add_one_kernelPimE3bar[8];
	ld.param.u64 	%rd6, [_Z14add_one_kernelPim_param_0];
	ld.param.u64 	%rd7, [_Z14add_one_kernelPim_param_1];
	mov.u32 	%r1, %tid.x;
	setp.ne.s32 	%p1, %r1, 0;
	@%p1 bra 	$L__BB3_2;
	mov.u32 	%r25, %ntid.x;
	mov.u32 	%r24, _ZZ14add_one_kernelPimE3bar;
	// begin inline asm
	mbarrier.init.shared.b64 [%r24], %r25;
	// end inline asm
	// begin inline asm
	fence.proxy.async.shared::cta; // 6.
	// end inline asm
$L__BB3_2:
	setp.ne.s32 	%p2, %r1, 0;
	bar.sync 	0;
	@%p2 bra 	$L__BB3_4;
	cvta.to.global.u64 	%rd11, %rd6;
	shl.b64 	%rd12, %rd7, 2;
	add.s64 	%rd9, %rd11, %rd12;
	mov.u32 	%r28, _ZZ14add_one_kernelPimE9smem_data;
	mov.u32 	%r30, _ZZ14add_one_kernelPimE3bar;
	mov.b32 	%r32, 4096;
	// begin inline asm
	cp.async.bulk.shared::cluster.global.mbarrier::complete_tx::bytes [%r28], [%rd9], %r32, [%r30];
	// end inline asm
	// begin inline asm
	mbarrier.arrive.expect_tx.release.cta.shared::cta.b64 %rd23, [%r30], %r32; // 8. 
	// end inline asm
	bra.uni 	$L__BB3_5;
$L__BB3_4:
	mov.u32 	%r26, _ZZ14add_one_kernelPimE3bar;
	mov.b32 	%r27, 1;
	// begin inline asm
	mbarrier.arrive.shared::cta.b64                             %rd23,  [%r26], %r27;    // 2. 
	// end inline asm
$L__BB3_5:
	mov.b32 	%r66, 0;
	// begin inline asm
	mov.u64 %rd13, %globaltimer;
	// end inline asm
	mov.u32 	%r35, _ZZ14add_one_kernelPimE3bar;
$L__BB3_6:
	// begin inline asm
	{
	.reg .pred p;
	mbarrier.try_wait.shared.b64 p, [%r35], %rd23;
	selp.b32 %r34, 1, 0, p;
	}
	// end inline asm
	setp.eq.s32 	%p3, %r34, 0;
	@%p3 bra 	$L__BB3_16;
	mov.u32 	%r3, %ntid.x;
	add.s32 	%r36, %r1, %r3;
	max.u32 	%r37, %r36, 1024;
	setp.lt.u32 	%p4, %r36, 1024;
	selp.u32 	%r38, 1, 0, %p4;
	add.s32 	%r39, %r36, %r38;
	sub.s32 	%r40, %r37, %r39;
	div.u32 	%r41, %r40, %r3;
	add.s32 	%r4, %r41, %r38;
	and.b32  	%r42, %r4, 3;
	setp.eq.s32 	%p5, %r42, 3;
	mov.u32 	%r71, %r1;
	@%p5 bra 	$L__BB3_10;
	add.s32 	%r43, %r4, 1;
	and.b32  	%r44, %r43, 3;
	shl.b32 	%r45, %r1, 2;
	mov.u32 	%r46, _ZZ14add_one_kernelPimE9smem_data;
	add.s32 	%r68, %r46, %r45;
	shl.b32 	%r6, %r3, 2;
	neg.s32 	%r67, %r44;
	mad.lo.s32 	%r71, %r3, %r44, %r1;
$L__BB3_9:
	.pragma "nounroll";
	ld.shared.u32 	%r47, [%r68];
	add.s32 	%r48, %r47, 1;
	st.shared.u32 	[%r68], %r48;
	add.s32 	%r68, %r68, %r6;
	add.s32 	%r67, %r67, 1;
	setp.ne.s32 	%p6, %r67, 0;
	@%p6 bra 	$L__BB3_9;
$L__BB3_10:
	setp.lt.u32 	%p7, %r4, 3;
	@%p7 bra 	$L__BB3_13;
	shl.b32 	%r14, %r3, 2;
	shl.b32 	%r49, %r71, 2;
	mov.u32 	%r50, _ZZ14add_one_kernelPimE9smem_data;
	add.s32 	%r70, %r50, %r49;
	shl.b32 	%r16, %r3, 4;
	shl.b32 	%r17, %r3, 3;
	mul.lo.s32 	%r18, %r3, 12;
$L__BB3_12:
	ld.shared.u32 	%r51, [%r70];
	add.s32 	%r52, %r51, 1;
	st.shared.u32 	[%r70], %r52;
	add.s32 	%r53, %r70, %r14;
	ld.shared.u32 	%r54, [%r53];
	add.s32 	%r55, %r54, 1;
	st.shared.u32 	[%r53], %r55;
	add.s32 	%r56, %r70, %r17;
	ld.shared.u32 	%r57, [%r56];
	add.s32 	%r58, %r57, 1;
	st.shared.u32 	[%r56], %r58;
	add.s32 	%r59, %r70, %r18;
	ld.shared.u32 	%r60, [%r59];
	add.s32 	%r61, %r60, 1;
	st.shared.u32 	[%r59], %r61;
	add.s32 	%r71, %r71, %r14;
	add.s32 	%r70, %r70, %r16;
	setp.lt.u32 	%p8, %r71, 1024;
	@%p8 bra 	$L__BB3_12;
$L__BB3_13:
	setp.ne.s32 	%p9, %r1, 0;
	// begin inline asm
	fence.proxy.async.shared::cta; // 6.
	// end inline asm
	bar.sync 	0;
	@%p9 bra 	$L__BB3_15;
	cvta.to.global.u64 	%rd16, %rd6;
	shl.b64 	%rd17, %rd7, 2;
	add.s64 	%rd15, %rd16, %rd17;
	mov.u32 	%r62, _ZZ14add_one_kernelPimE9smem_data;
	mov.b32 	%r63, 4096;
	// begin inline asm
	cp.async.bulk.global.shared::cta.bulk_group [%rd15], [%r62], %r63;
	// end inline asm
	// begin inline asm
	cp.async.bulk.commit_group;
	// end inline asm
	// begin inline asm
	cp.async.bulk.wait_group.read 0;
	// end inline asm
$L__BB3_15:
	ret;
$L__BB3_16:
	setp.gt.s32 	%p10, %r66, 15;
	@%p10 bra 	$L__BB3_18;
	add.s32 	%r66, %r66, 1;
	bra.uni 	$L__BB3_6;
$L__BB3_18:
	// begin inline asm
	mov.u64 %rd18, %globaltimer;
	// end inline asm
	sub.s64 	%rd5, %rd18, %rd13;
	setp.lt.s64 	%p11, %rd5, 4000000;
	@%p11 bra 	$L__BB3_20;
	mov.b32 	%r64, 1000000;
	// begin inline asm
	nanosleep.u32 %r64;
	// end inline asm
	bra.uni 	$L__BB3_6;
$L__BB3_20:
	setp.lt.s64 	%p12, %rd5, 40000;
	@%p12 bra 	$L__BB3_6;
	shr.s64 	%rd19, %rd5, 63;
	shr.u64 	%rd20, %rd19, 62;
	add.s64 	%rd21, %rd5, %rd20;
	shr.u64 	%rd22, %rd21, 2;
	cvt.u32.u64 	%r65, %rd22;
	// begin inline asm
	nanosleep.u32 %r65;
	// end inline asm
	bra.uni 	$L__BB3_6;

}


// ===== COMPILED SASS (sm_100) =====

	.target	sm_100

	.elftype	@"ET_EXEC"


//--------------------- .note.nv.tkinfo           --------------------------
	.section	.note.nv.tkinfo,"",@"SHT_NOTE"
	.sectionflags	@"SHF_NOTE_NV_TKINFO"
	.tkinfo
        /*0018*/ 	.word	0x00000002
        /*0030*/ 	.string	""
        /*0030*/ 	.string	"ptxas"
        /*0030*/ 	.string	"Cuda compilation tools, release 13.0, V13.0.88"
        /*0030*/ 	.string	"Build cuda_13.0.r13.0/compiler.36424714_0"
        /*0030*/ 	.string	"-arch sm_100 -m 64 "



//--------------------- .note.nv.cuinfo           --------------------------
	.section	.note.nv.cuinfo,"",@"SHT_NOTE"
	.sectionflags	@"SHF_NOTE_NV_CUINFO"
        /*0018*/ 	.short	0x0002
        /*001a*/ 	.short	0x0064
        /*001c*/ 	.short	0x0082
	.zero		2


//--------------------- .nv.info                  --------------------------
	.section	.nv.info,"",@"SHT_CUDA_INFO"
	.align	4


	//----- nvinfo : EIATTR_REGCOUNT
	.align		4
        /*0000*/ 	.byte	0x04, 0x2f
        /*0002*/ 	.short	(.L_1 - .L_0)
	.align		4
.L_0:
        /*0004*/ 	.word	index@(_Z13kernel_stridePiiiS_)
        /*0008*/ 	.word	0x00000010


	//----- nvinfo : EIATTR_FRAME_SIZE
	.align		4
.L_1:
        /*000c*/ 	.byte	0x04, 0x11
        /*000e*/ 	.short	(.L_3 - .L_2)
	.align		4
.L_2:
        /*0010*/ 	.word	index@(_Z13kernel_stridePiiiS_)
        /*0014*/ 	.word	0x00000000


	//----- nvinfo : EIATTR_REGCOUNT
	.align		4
.L_3:
        /*0018*/ 	.byte	0x04, 0x2f
        /*001a*/ 	.short	(.L_5 - .L_4)
	.align		4
.L_4:
        /*001c*/ 	.word	index@(_Z17kernel_contiguousPiiiS_)
        /*0020*/ 	.word	0x00000010


	//----- nvinfo : EIATTR_FRAME_SIZE
	.align		4
.L_5:
        /*0024*/ 	.byte	0x04, 0x11
        /*0026*/ 	.short	(.L_7 - .L_6)
	.align		4
.L_6:
        /*0028*/ 	.word	index@(_Z17kernel_contiguousPiiiS_)
        /*002c*/ 	.word	0x00000000


	//----- nvinfo : EIATTR_REGCOUNT
	.align		4
.L_7:
        /*0030*/ 	.byte	0x04, 0x2f
        /*0032*/ 	.short	(.L_9 - .L_8)
	.align		4
.L_8:
        /*0034*/ 	.word	index@(_Z4testPiS_)
        /*0038*/ 	.word	0x00000008


	//----- nvinfo : EIATTR_FRAME_SIZE
	.align		4
.L_9:
        /*003c*/ 	.byte	0x04, 0x11
        /*003e*/ 	.short	(.L_11 - .L_10)
	.align		4
.L_10:
        /*0040*/ 	.word	index@(_Z4testPiS_)
        /*0044*/ 	.word	0x00000000


	//----- nvinfo : EIATTR_REGCOUNT
	.align		4
.L_11:
        /*0048*/ 	.byte	0x04, 0x2f
        /*004a*/ 	.short	(.L_13 - .L_12)
	.align		4
.L_12:
        /*004c*/ 	.word	index@(_Z14add_one_kernelPim)
        /*0050*/ 	.word	0x00000010


	//----- nvinfo : EIATTR_FRAME_SIZE
	.align		4
.L_13:
        /*0054*/ 	.byte	0x04, 0x11
        /*0056*/ 	.short	(.L_15 - .L_14)
	.align		4
.L_14:
        /*0058*/ 	.word	index@(_Z14add_one_kernelPim)
        /*005c*/ 	.word	0x00000000


	//----- nvinfo : EIATTR_MIN_STACK_SIZE
	.align		4
.L_15:
        /*0060*/ 	.byte	0x04, 0x12
        /*0062*/ 	.short	(.L_17 - .L_16)
	.align		4
.L_16:
        /*0064*/ 	.word	index@(_Z14add_one_kernelPim)
        /*0068*/ 	.word	0x00000000


	//----- nvinfo : EIATTR_MIN_STACK_SIZE
	.align		4
.L_17:
        /*006c*/ 	.byte	0x04, 0x12
        /*006e*/ 	.short	(.L_19 - .L_18)
	.align		4
.L_18:
        /*0070*/ 	.word	index@(_Z4testPiS_)
        /*0074*/ 	.word	0x00000000


	//----- nvinfo : EIATTR_MIN_STACK_SIZE
	.align		4
.L_19:
        /*0078*/ 	.byte	0x04, 0x12
        /*007a*/ 	.short	(.L_21 - .L_20)
	.align		4
.L_20:
        /*007c*/ 	.word	index@(_Z17kernel_contiguousPiiiS_)
        /*0080*/ 	.word	0x00000000


	//----- nvinfo : EIATTR_MIN_STACK_SIZE
	.align		4
.L_21:
        /*0084*/ 	.byte	0x04, 0x12
        /*0086*/ 	.short	(.L_23 - .L_22)
	.align		4
.L_22:
        /*0088*/ 	.word	index@(_Z13kernel_stridePiiiS_)
        /*008c*/ 	.word	0x00000000
.L_23:


//--------------------- .nv.compat                --------------------------
	.section	.nv.compat,"",@"SHT_CUDA_COMPAT_INFO"
	.align	4
        /*0000*/ 	.byte	0x02, 0x09, 0x00, 0x00, 0x02, 0x02, 0x02, 0x00, 0x02, 0x05, 0x05, 0x00, 0x03, 0x07, 0x01, 0x01
        /*0010*/ 	.byte	0x02, 0x03, 0x00, 0x00, 0x02, 0x06, 0x01, 0x00, 0x04, 0x0b, 0x08, 0x00, 0x09, 0x00, 0x00, 0x00
        /*0020*/ 	.byte	0x00, 0x00, 0x00, 0x00


//--------------------- .nv.info._Z14add_one_kernelPim --------------------------
	.section	.nv.info._Z14add_one_kernelPim,"",@"SHT_CUDA_INFO"
	.sectionflags	@""
	.align	4


	//----- nvinfo : EIATTR_CUDA_API_VERSION
	.align		4
        /*0000*/ 	.byte	0x04, 0x37
        /*0002*/ 	.short	(.L_25 - .L_24)
.L_24:
        /*0004*/ 	.word	0x00000082


	//----- nvinfo : EIATTR_KPARAM_INFO
	.align		4
.L_25:
        /*0008*/ 	.byte	0x04, 0x17
        /*000a*/ 	.short	(.L_27 - .L_26)
.L_26:
        /*000c*/ 	.word	0x00000000
        /*0010*/ 	.short	0x0001
        /*0012*/ 	.short	0x0008
        /*0014*/ 	.byte	0x00, 0xf0, 0x21, 0x00


	//----- nvinfo : EIATTR_KPARAM_INFO
	.align		4
.L_27:
        /*0018*/ 	.byte	0x04, 0x17
        /*001a*/ 	.short	(.L_29 - .L_28)
.L_28:
        /*001c*/ 	.word	0x00000000
        /*0020*/ 	.short	0x0000
        /*0022*/ 	.short	0x0000
        /*0024*/ 	.byte	0x00, 0xf5, 0x21, 0x00


	//----- nvinfo : EIATTR_SPARSE_MMA_MASK
	.align		4
.L_29:
        /*0028*/ 	.byte	0x03, 0x50
        /*002a*/ 	.short	0x0000


	//----- nvinfo : EIATTR_MAXREG_COUNT
	.align		4
        /*002c*/ 	.byte	0x03, 0x1b
        /*002e*/ 	.short	0x00ff


	//----- nvinfo : EIATTR_NUM_BARRIERS
	.align		4
        /*0030*/ 	.byte	0x02, 0x4c
        /*0032*/ 	.byte	0x01
	.zero		1


	//----- nvinfo : EIATTR_MERCURY_ISA_VERSION
	.align		4
        /*0034*/ 	.byte	0x03, 0x5f
        /*0036*/ 	.short	0x0101


	//----- nvinfo : EIATTR_VRC_CTA_INIT_COUNT
	.align		4
        /*0038*/ 	.byte	0x02, 0x4a
	.zero		1
	.zero		1


	//----- nvinfo : EIATTR_MBARRIER_INSTR_OFFSETS
	.align		4
        /*003c*/ 	.byte	0x04, 0x39
        /*003e*/ 	.short	(.L_31 - .L_30)


	//   ....[0]....
.L_30:
        /*0040*/ 	.word	0x000000e0
        /*0044*/ 	.word	0x000000ff
        /*0048*/ 	.word	0x00000000
        /*004c*/ 	.short	0x0100
        /*004e*/ 	.byte	0x06
	.zero		1


	//   ....[1]....
        /*0050*/ 	.word	0x00000310
        /*0054*/ 	.word	0x0000000d
        /*0058*/ 	.word	0x00000000
        /*005c*/ 	.short	0x0101
        /*005e*/ 	.byte	0xff
	.zero		1


	//   ....[2]....
        /*0060*/ 	.word	0x00000340
        /*0064*/ 	.word	0x0000000d
        /*0068*/ 	.word	0x00000000
        /*006c*/ 	.short	0x0109
        /*006e*/ 	.byte	0xff
	.zero		1


	//   ....[3]....
        /*0070*/ 	.word	0x000004f0
        /*0074*/ 	.word	0x0000000d
        /*0078*/ 	.word	0x00000000
        /*007c*/ 	.short	0x0109
        /*007e*/ 	.byte	0xff
	.zero		1


	//----- nvinfo : EIATTR_NUM_MBARRIERS
	.align		4
.L_31:
        /*0080*/ 	.byte	0x03, 0x38
        /*0082*/ 	.short	0x0001


	//----- nvinfo : EIATTR_EXIT_INSTR_OFFSETS
	.align		4
        /*0084*/ 	.byte	0x04, 0x1c
        /*0086*/ 	.short	(.L_33 - .L_32)


	//   ....[0]....
.L_32:
        /*0088*/ 	.word	0x00000a00


	//   ....[1]....
        /*008c*/ 	.word	0x00000ab0


	//----- nvinfo : EIATTR_CRS_STACK_SIZE
	.align		4
.L_33:
        /*0090*/ 	.byte	0x04, 0x1e
        /*0092*/ 	.short	(.L_35 - .L_34)
.L_34:
        /*0094*/ 	.word	0x00000000


	//----- nvinfo : EIATTR_CBANK_PARAM_SIZE
	.align		4
.L_35:
        /*0098*/ 	.byte	0x03, 0x19
        /*009a*/ 	.short	0x0010


	//----- nvinfo : EIATTR_PARAM_CBANK
	.align		4
        /*009c*/ 	.byte	0x04, 0x0a
        /*009e*/ 	.short	(.L_37 - .L_36)
	.align		4
.L_36:
        /*00a0*/ 	.word	index@(.nv.constant0._Z14add_one_kernelPim)
        /*00a4*/ 	.short	0x0380
        /*00a6*/ 	.short	0x0010


	//----- nvinfo : EIATTR_SW_WAR
	.align		4
.L_37:
        /*00a8*/ 	.byte	0x04, 0x36
        /*00aa*/ 	.short	(.L_39 - .L_38)
.L_38:
        /*00ac*/ 	.word	0x00000008
.L_39:


//--------------------- .nv.info._Z4testPiS_      --------------------------
	.section	.nv.info._Z4testPiS_,"",@"SHT_CUDA_INFO"
	.sectionflags	@""
	.align	4


	//----- nvinfo : EIATTR_CUDA_API_VERSION
	.align		4
        /*0000*/ 	.byte	0x04, 0x37
        /*0002*/ 	.short	(.L_41 - .L_40)
.L_40:
        /*0004*/ 	.word	0x00000082


	//----- nvinfo : EIATTR_KPARAM_INFO
	.align		4
.L_41:
        /*0008*/ 	.byte	0x04, 0x17
        /*000a*/ 	.short	(.L_43 - .L_42)
.L_42:
        /*000c*/ 	.word	0x00000000
        /*0010*/ 	.short	0x0001
        /*0012*/ 	.short	0x0008
        /*0014*/ 	.byte	0x00, 0xf5, 0x21, 0x00


	//----- nvinfo : EIATTR_KPARAM_INFO
	.align		4
.L_43:
        /*0018*/ 	.byte	0x04, 0x17
        /*001a*/ 	.short	(.L_45 - .L_44)
.L_44:
        /*001c*/ 	.word	0x00000000
        /*0020*/ 	.short	0x0000
        /*0022*/ 	.short	0x0000
        /*0024*/ 	.byte	0x00, 0xf5, 0x21, 0x00


	//----- nvinfo : EIATTR_SPARSE_MMA_MASK
	.align		4
.L_45:
        /*0028*/ 	.byte	0x03, 0x50
        /*002a*/ 	.short	0x0000


	//----- nvinfo : EIATTR_MAXREG_COUNT
	.align		4
        /*002c*/ 	.byte	0x03, 0x1b
        /*002e*/ 	.short	0x00ff


	//----- nvinfo : EIATTR_NUM_BARRIERS
	.align		4
        /*0030*/ 	.byte	0x02, 0x4c
        /*0032*/ 	.byte	0x01
	.zero		1


	//----- nvinfo : EIATTR_MERCURY_ISA_VERSION
	.align		4
        /*0034*/ 	.byte	0x03, 0x5f
        /*0036*/ 	.short	0x0101


	//----- nvinfo : EIATTR_VRC_CTA_INIT_COUNT
	.align		4
        /*0038*/ 	.byte	0x02, 0x4a
	.zero		1
	.zero		1


	//----- nvinfo : EIATTR_MBARRIER_INSTR_OFFSETS
	.align		4
        /*003c*/ 	.byte	0x04, 0x39
        /*003e*/ 	.short	(.L_47 - .L_46)


	//   ....[0]....
.L_46:
        /*0040*/ 	.word	0x000000e0
        /*0044*/ 	.word	0x000000ff
        /*0048*/ 	.word	0x00000000
        /*004c*/ 	.short	0x0100
        /*004e*/ 	.byte	0x06
	.zero		1


	//   ....[1]....
        /*0050*/ 	.word	0x00000310
        /*0054*/ 	.word	0x00000002
        /*0058*/ 	.word	0x00000000
        /*005c*/ 	.short	0x0101
        /*005e*/ 	.byte	0xff
	.zero		1


	//----- nvinfo : EIATTR_NUM_MBARRIERS
	.align		4
.L_47:
        /*0060*/ 	.byte	0x03, 0x38
        /*0062*/ 	.short	0x0001


	//----- nvinfo : EIATTR_EXIT_INSTR_OFFSETS
	.align		4
        /*0064*/ 	.byte	0x04, 0x1c
        /*0066*/ 	.short	(.L_49 - .L_48)


	//   ....[0]....
.L_48:
        /*0068*/ 	.word	0x00000370


	//----- nvinfo : EIATTR_CRS_STACK_SIZE
	.align		4
.L_49:
        /*006c*/ 	.byte	0x04, 0x1e
        /*006e*/ 	.short	(.L_51 - .L_50)
.L_50:
        /*0070*/ 	.word	0x00000000


	//----- nvinfo : EIATTR_CBANK_PARAM_SIZE
	.align		4
.L_51:
        /*0074*/ 	.byte	0x03, 0x19
        /*0076*/ 	.short	0x0010


	//----- nvinfo : EIATTR_PARAM_CBANK
	.align		4
        /*0078*/ 	.byte	0x04, 0x0a
        /*007a*/ 	.short	(.L_53 - .L_52)
	.align		4
.L_52:
        /*007c*/ 	.word	index@(.nv.constant0._Z4testPiS_)
        /*0080*/ 	.short	0x0380
        /*0082*/ 	.short	0x0010


	//----- nvinfo : EIATTR_SW_WAR
	.align		4
.L_53:
        /*0084*/ 	.byte	0x04, 0x36
        /*0086*/ 	.short	(.L_55 - .L_54)
.L_54:
        /*0088*/ 	.word	0x00000008
.L_55:


//--------------------- .nv.info._Z17kernel_contiguousPiiiS_ --------------------------
	.section	.nv.info._Z17kernel_contiguousPiiiS_,"",@"SHT_CUDA_INFO"
	.sectionflags	@""
	.align	4


	//----- nvinfo : EIATTR_CUDA_API_VERSION
	.align		4
        /*0000*/ 	.byte	0x04, 0x37
        /*0002*/ 	.short	(.L_57 - .L_56)
.L_56:
        /*0004*/ 	.word	0x00000082


	//----- nvinfo : EIATTR_KPARAM_INFO
	.align		4
.L_57:
        /*0008*/ 	.byte	0x04, 0x17
        /*000a*/ 	.short	(.L_59 - .L_58)
.L_58:
        /*000c*/ 	.word	0x00000000
        /*0010*/ 	.short	0x0003
        /*0012*/ 	.short	0x0010
        /*0014*/ 	.byte	0x00, 0xf5, 0x21, 0x00


	//----- nvinfo : EIATTR_KPARAM_INFO
	.align		4
.L_59:
        /*0018*/ 	.byte	0x04, 0x17
        /*001a*/ 	.short	(.L_61 - .L_60)
.L_60:
        /*001c*/ 	.word	0x00000000
        /*0020*/ 	.short	0x0002
        /*0022*/ 	.short	0x000c
        /*0024*/ 	.byte	0x00, 0xf0, 0x11, 0x00


	//----- nvinfo : EIATTR_KPARAM_INFO
	.align		4
.L_61:
        /*0028*/ 	.byte	0x04, 0x17
        /*002a*/ 	.short	(.L_63 - .L_62)
.L_62:
        /*002c*/ 	.word	0x00000000
        /*0030*/ 	.short	0x0001
        /*0032*/ 	.short	0x0008
        /*0034*/ 	.byte	0x00, 0xf0, 0x11, 0x00


	//----- nvinfo : EIATTR_KPARAM_INFO
	.align		4
.L_63:
        /*0038*/ 	.byte	0x04, 0x17
        /*003a*/ 	.short	(.L_65 - .L_64)
.L_64:
        /*003c*/ 	.word	0x00000000
        /*0040*/ 	.short	0x0000
        /*0042*/ 	.short	0x0000
        /*0044*/ 	.byte	0x00, 0xf5, 0x21, 0x00


	//----- nvinfo : EIATTR_SPARSE_MMA_MASK
	.align		4
.L_65:
        /*0048*/ 	.byte	0x03, 0x50
        /*004a*/ 	.short	0x0000


	//----- nvinfo : EIATTR_MAXREG_COUNT
	.align		4
        /*004c*/ 	.byte	0x03, 0x1b
        /*004e*/ 	.short	0x00ff


	//----- nvinfo : EIATTR_NUM_BARRIERS
	.align		4
        /*0050*/ 	.byte	0x02, 0x4c
        /*0052*/ 	.byte	0x01
	.zero		1


	//----- nvinfo : EIATTR_MERCURY_ISA_VERSION
	.align		4
        /*0054*/ 	.byte	0x03, 0x5f
        /*0056*/ 	.short	0x0101


	//----- nvinfo : EIATTR_VRC_CTA_INIT_COUNT
	.align		4
        /*0058*/ 	.byte	0x02, 0x4a
	.zero		1
	.zero		1


	//----- nvinfo : EIATTR_MBARRIER_INSTR_OFFSETS
	.align		4
        /*005c*/ 	.byte	0x04, 0x39
        /*005e*/ 	.short	(.L_67 - .L_66)


	//   ....[0]....
.L_66:
        /*0060*/ 	.word	0x000000f0
        /*0064*/ 	.word	0x000000ff
        /*0068*/ 	.word	0x00000000
        /*006c*/ 	.short	0x0100
        /*006e*/ 	.byte	0x04
	.zero		1


	//   ....[1]....
        /*0070*/ 	.word	0x000003e0
        /*0074*/ 	.word	0x0000000d
        /*0078*/ 	.word	0x00000000
        /*007c*/ 	.short	0x0101
        /*007e*/ 	.byte	0xff
	.zero		1


	//   ....[2]....
        /*0080*/ 	.word	0x00000410
        /*0084*/ 	.word	0x0000000d
        /*0088*/ 	.word	0x00000000
        /*008c*/ 	.short	0x0109
        /*008e*/ 	.byte	0xff
	.zero		1


	//   ....[3]....
        /*0090*/ 	.word	0x000005b0
        /*0094*/ 	.word	0x0000000d
        /*0098*/ 	.word	0x00000000
        /*009c*/ 	.short	0x0109
        /*009e*/ 	.byte	0xff
	.zero		1


	//----- nvinfo : EIATTR_NUM_MBARRIERS
	.align		4
.L_67:
        /*00a0*/ 	.byte	0x03, 0x38
        /*00a2*/ 	.short	0x0001


	//----- nvinfo : EIATTR_EXIT_INSTR_OFFSETS
	.align		4
        /*00a4*/ 	.byte	0x04, 0x1c
        /*00a6*/ 	.short	(.L_69 - .L_68)


	//   ....[0]....
.L_68:
        /*00a8*/ 	.word	0x000006b0


	//----- nvinfo : EIATTR_CRS_STACK_SIZE
	.align		4
.L_69:
        /*00ac*/ 	.byte	0x04, 0x1e
        /*00ae*/ 	.short	(.L_71 - .L_70)
.L_70:
        /*00b0*/ 	.word	0x00000000


	//----- nvinfo : EIATTR_CBANK_PARAM_SIZE
	.align		4
.L_71:
        /*00b4*/ 	.byte	0x03, 0x19
        /*00b6*/ 	.short	0x0018


	//----- nvinfo : EIATTR_PARAM_CBANK
	.align		4
        /*00b8*/ 	.byte	0x04, 0x0a
        /*00ba*/ 	.short	(.L_73 - .L_72)
	.align		4
.L_72:
        /*00bc*/ 	.word	index@(.nv.constant0._Z17kernel_contiguousPiiiS_)
        /*00c0*/ 	.short	0x0380
        /*00c2*/ 	.short	0x0018


	//----- nvinfo : EIATTR_SW_WAR
	.align		4
.L_73:
        /*00c4*/ 	.byte	0x04, 0x36
        /*00c6*/ 	.short	(.L_75 - .L_74)
.L_74:
        /*00c8*/ 	.word	0x00000008
.L_75:


//--------------------- .nv.info._Z13kernel_stridePiiiS_ --------------------------
	.section	.nv.info._Z13kernel_stridePiiiS_,"",@"SHT_CUDA_INFO"
	.sectionflags	@""
	.align	4


	//----- nvinfo : EIATTR_CUDA_API_VERSION
	.align		4
        /*0000*/ 	.byte	0x04, 0x37
        /*0002*/ 	.short	(.L_77 - .L_76)
.L_76:
        /*0004*/ 	.word	0x00000082


	//----- nvinfo : EIATTR_KPARAM_INFO
	.align		4
.L_77:
        /*0008*/ 	.byte	0x04, 0x17
        /*000a*/ 	.short	(.L_79 - .L_78)
.L_78:
        /*000c*/ 	.word	0x00000000
        /*0010*/ 	.short	0x0003
        /*0012*/ 	.short	0x0010
        /*0014*/ 	.byte	0x00, 0xf5, 0x21, 0x00


	//----- nvinfo : EIATTR_KPARAM_INFO
	.align		4
.L_79:
        /*0018*/ 	.byte	0x04, 0x17
        /*001a*/ 	.short	(.L_81 - .L_80)
.L_80:
        /*001c*/ 	.word	0x00000000
        /*0020*/ 	.short	0x0002
        /*0022*/ 	.short	0x000c
        /*0024*/ 	.byte	0x00, 0xf0, 0x11, 0x00


	//----- nvinfo : EIATTR_KPARAM_INFO
	.align		4
.L_81:
        /*0028*/ 	.byte	0x04, 0x17
        /*002a*/ 	.short	(.L_83 - .L_82)
.L_82:
        /*002c*/ 	.word	0x00000000
        /*0030*/ 	.short	0x0001
        /*0032*/ 	.short	0x0008
        /*0034*/ 	.byte	0x00, 0xf0, 0x11, 0x00


	//----- nvinfo : EIATTR_KPARAM_INFO
	.align		4
.L_83:
        /*0038*/ 	.byte	0x04, 0x17
        /*003a*/ 	.short	(.L_85 - .L_84)
.L_84:
        /*003c*/ 	.word	0x00000000
        /*0040*/ 	.short	0x0000
        /*0042*/ 	.short	0x0000
        /*0044*/ 	.byte	0x00, 0xf5, 0x21, 0x00


	//----- nvinfo : EIATTR_SPARSE_MMA_MASK
	.align		4
.L_85:
        /*0048*/ 	.byte	0x03, 0x50
        /*004a*/ 	.short	0x0000


	//----- nvinfo : EIATTR_MAXREG_COUNT
	.align		4
        /*004c*/ 	.byte	0x03, 0x1b
        /*004e*/ 	.short	0x00ff


	//----- nvinfo : EIATTR_NUM_BARRIERS
	.align		4
        /*0050*/ 	.byte	0x02, 0x4c
        /*0052*/ 	.byte	0x01
	.zero		1


	//----- nvinfo : EIATTR_MERCURY_ISA_VERSION
	.align		4
        /*0054*/ 	.byte	0x03, 0x5f
        /*0056*/ 	.short	0x0101


	//----- nvinfo : EIATTR_VRC_CTA_INIT_COUNT
	.align		4
        /*0058*/ 	.byte	0x02, 0x4a
	.zero		1
	.zero		1


	//----- nvinfo : EIATTR_MBARRIER_INSTR_OFFSETS
	.align		4
        /*005c*/ 	.byte	0x04, 0x39
        /*005e*/ 	.short	(.L_87 - .L_86)


	//   ....[0]....
.L_86:
        /*0060*/ 	.word	0x000000f0
        /*0064*/ 	.word	0x000000ff
        /*0068*/ 	.word	0x00000000
        /*006c*/ 	.short	0x0100
        /*006e*/ 	.byte	0x04
	.zero		1


	//   ....[1]....
        /*0070*/ 	.word	0x000003e0
        /*0074*/ 	.word	0x0000000d
        /*0078*/ 	.word	0x00000000
        /*007c*/ 	.short	0x0101
        /*007e*/ 	.byte	0xff
	.zero		1


	//   ....[2]....
        /*0080*/ 	.word	0x00000410
        /*0084*/ 	.word	0x0000000d
        /*0088*/ 	.word	0x00000000
        /*008c*/ 	.short	0x0109
        /*008e*/ 	.byte	0xff
	.zero		1


	//   ....[3]....
        /*0090*/ 	.word	0x000005b0
        /*0094*/ 	.word	0x0000000d
        /*0098*/ 	.word	0x00000000
        /*009c*/ 	.short	0x0109
        /*009e*/ 	.byte	0xff
	.zero		1


	//----- nvinfo : EIATTR_NUM_MBARRIERS
	.align		4
.L_87:
        /*00a0*/ 	.byte	0x03, 0x38
        /*00a2*/ 	.short	0x0001


	//----- nvinfo : EIATTR_EXIT_INSTR_OFFSETS
	.align		4
        /*00a4*/ 	.byte	0x04, 0x1c
        /*00a6*/ 	.short	(.L_89 - .L_88)


	//   ....[0]....
.L_88:
        /*00a8*/ 	.word	0x000006b0


	//----- nvinfo : EIATTR_CRS_STACK_SIZE
	.align		4
.L_89:
        /*00ac*/ 	.byte	0x04, 0x1e
        /*00ae*/ 	.short	(.L_91 - .L_90)
.L_90:
        /*00b0*/ 	.word	0x00000000


	//----- nvinfo : EIATTR_CBANK_PARAM_SIZE
	.align		4
.L_91:
        /*00b4*/ 	.byte	0x03, 0x19
        /*00b6*/ 	.short	0x0018


	//----- nvinfo : EIATTR_PARAM_CBANK
	.align		4
        /*00b8*/ 	.byte	0x04, 0x0a
        /*00ba*/ 	.short	(.L_93 - .L_92)
	.align		4
.L_92:
        /*00bc*/ 	.word	index@(.nv.constant0._Z13kernel_stridePiiiS_)
        /*00c0*/ 	.short	0x0380
        /*00c2*/ 	.short	0x0018


	//----- nvinfo : EIATTR_SW_WAR
	.align		4
.L_93:
        /*00c4*/ 	.byte	0x04, 0x36
        /*00c6*/ 	.short	(.L_95 - .L_94)
.L_94:
        /*00c8*/ 	.word	0x00000008
.L_95:


//--------------------- .nv.callgraph             --------------------------
	.section	.nv.callgraph,"",@"SHT_CUDA_CALLGRAPH"
	.align	4
	.sectionentsize	8
	.align		4
        /*0000*/ 	.word	0x00000000
	.align		4
        /*0004*/ 	.word	0xffffffff
	.align		4
        /*0008*/ 	.word	0x00000000
	.align		4
        /*000c*/ 	.word	0xfffffffe
	.align		4
        /*0010*/ 	.word	0x00000000
	.align		4
        /*0014*/ 	.word	0xfffffffd
	.align		4
        /*0018*/ 	.word	0x00000000
	.align		4
        /*001c*/ 	.word	0xfffffffc


//--------------------- .text._Z14add_one_kernelPim --------------------------
	.section	.text._Z14add_one_kernelPim,"ax",@progbits
	.align	128
        .global         _Z14add_one_kernelPim
        .type           _Z14add_one_kernelPim,@function
        .size           _Z14add_one_kernelPim,(.L_x_54 - _Z14add_one_kernelPim)
        .other          _Z14add_one_kernelPim,@"STO_CUDA_ENTRY STV_DEFAULT"
_Z14add_one_kernelPim:
.text._Z14add_one_kernelPim:
[----:B------:R-:W-:Y:S01]  /*0000*/  LDC R1, c[0x0][0x37c] ;  /* 0x0000df00ff017b82 */ /* 0x000fe20000000800 */
[----:B------:R-:W1:Y:S01]  /*0010*/  S2R R3, SR_TID.X ;  /* 0x0000000000037919 */ /* 0x000e620000002100 */
[----:B------:R-:W-:Y:S01]  /*0020*/  BSSY.RECONVERGENT B0, `(.L_x_0) ;  /* 0x000000f000007945 */ /* 0x000fe20003800200 */
[----:B-1----:R-:W-:-:S13]  /*0030*/  ISETP.NE.AND P0, PT, R3, RZ, PT ;  /* 0x000000ff0300720c */ /* 0x002fda0003f05270 */
[----:B------:R-:W-:Y:S05]  /*0040*/  @P0 BRA `(.L_x_1) ;  /* 0x0000000000300947 */ /* 0x000fea0003800000 */
[----:B------:R-:W1:Y:S01]  /*0050*/  S2UR UR7, SR_CgaCtaId ;  /* 0x00000000000779c3 */ /* 0x000e620000008800 */
[----:B------:R-:W2:Y:S01]  /*0060*/  LDCU UR5, c[0x0][0x360] ;  /* 0x00006c00ff0577ac */ /* 0x000ea20008000800 */
[----:B------:R-:W-:Y:S02]  /*0070*/  UMOV UR4, 0x400 ;  /* 0x0000040000047882 */ /* 0x000fe40000000000 */
[----:B------:R-:W-:Y:S02]  /*0080*/  UIADD3 UR6, UPT, UPT, UR4, 0x1000, URZ ;  /* 0x0000100004067890 */ /* 0x000fe4000fffe0ff */
[----:B--2---:R-:W-:-:S04]  /*0090*/  UIADD3 UR4, UPT, UPT, -UR5, 0x100000, URZ ;  /* 0x0010000005047890 */ /* 0x004fc8000fffe1ff */
[----:B------:R-:W-:Y:S02]  /*00a0*/  USHF.L.U32 UR5, UR4, 0xb, URZ ;  /* 0x0000000b04057899 */ /* 0x000fe400080006ff */
[----:B------:R-:W-:Y:S02]  /*00b0*/  USHF.L.U32 UR4, UR4, 0x1, URZ ;  /* 0x0000000104047899 */ /* 0x000fe400080006ff */
[----:B-1----:R-:W-:Y:S01]  /*00c0*/  ULEA UR6, UR7, UR6, 0x18 ;  /* 0x0000000607067291 */ /* 0x002fe2000f8ec0ff */
[----:B------:R-:W1:Y:S11]  /*00d0*/  FENCE.VIEW.ASYNC.S ;  /* 0x00000000000073c6 */ /* 0x000e760000000000 */
[----:B-1----:R1:W2:Y:S02]  /*00e0*/  SYNCS.EXCH.64 URZ, [UR6], UR4 ;  /* 0x0000000406ff75b2 */ /* 0x0022a40008000100 */
[----:B--2---:R2:W-:Y:S06]  /*00f0*/  MEMBAR.ALL.CTA ;  /* 0x0000000000007992 */ /* 0x0045ec0000008000 */
[----:B--2---:R-:W2:Y:S02]  /*0100*/  FENCE.VIEW.ASYNC.S ;  /* 0x00000000000073c6 */ /* 0x004ea40000000000 */
.L_x_1:
[----:B-1----:R-:W-:Y:S05]  /*0110*/  BSYNC.RECONVERGENT B0 ;  /* 0x0000000000007941 */ /* 0x002fea0003800200 */
.L_x_0:
[----:B--2---:R-:W-:Y:S06]  /*0120*/  BAR.SYNC.DEFER_BLOCKING 0x0 ;  /* 0x0000000000007b1d */ /* 0x004fec0000010000 */
[----:B------:R-:W-:Y:S04]  /*0130*/  BSSY.RECONVERGENT B0, `(.L_x_2) ;  /* 0x000001f000007945 */ /* 0x000fe80003800200 */
[----:B------:R-:W-:Y:S05]  /*0140*/  @P0 BRA `(.L_x_3) ;  /* 0x00000000005c0947 */ /* 0x000fea0003800000 */
[----:B------:R-:W1:Y:S01]  /*0150*/  S2UR UR11, SR_CgaCtaId ;  /* 0x00000000000b79c3 */ /* 0x000e620000008800 */
[----:B------:R-:W2:Y:S01]  /*0160*/  LDCU.64 UR8, c[0x0][0x388] ;  /* 0x00007100ff0877ac */ /* 0x000ea20008000a00 */
[----:B------:R-:W-:Y:S01]  /*0170*/  PLOP3.LUT P0, PT, PT, PT, PT, 0x80, 0x8 ;  /* 0x000000000008781c */ /* 0x000fe20003f0f070 */
[----:B------:R-:W-:Y:S01]  /*0180*/  UMOV UR10, 0x400 ;  /* 0x00000400000a7882 */ /* 0x000fe20000000000 */
[----:B------:R-:W3:Y:S01]  /*0190*/  LDCU.64 UR6, c[0x0][0x380] ;  /* 0x00007000ff0677ac */ /* 0x000ee20008000a00 */
[----:B------:R-:W-:Y:S02]  /*01a0*/  UIADD3 UR12, UPT, UPT, UR10, 0x1000, URZ ;  /* 0x000010000a0c7890 */ /* 0x000fe4000fffe0ff */
[----:B--2---:R-:W-:Y:S02]  /*01b0*/  UIMAD.WIDE.U32 UR4, UR8, 0x4, URZ ;  /* 0x00000004080478a5 */ /* 0x004fe4000f8e00ff */
[----:B------:R-:W-:Y:S02]  /*01c0*/  USHF.L.U32 UR8, UR9, 0x2, URZ ;  /* 0x0000000209087899 */ /* 0x000fe400080006ff */
[----:B-1----:R-:W-:-:S02]  /*01d0*/  ULEA UR12, UR11, UR12, 0x18 ;  /* 0x0000000c0b0c7291 */ /* 0x002fc4000f8ec0ff */
[----:B------:R-:W-:Y:S02]  /*01e0*/  UIADD3 UR5, UPT, UPT, UR5, UR8, URZ ;  /* 0x0000000805057290 */ /* 0x000fe4000fffe0ff */
[----:B------:R-:W-:Y:S02]  /*01f0*/  ULEA UR8, UR11, UR10, 0x18 ;  /* 0x0000000a0b087291 */ /* 0x000fe4000f8ec0ff */
[----:B------:R-:W-:Y:S01]  /*0200*/  IMAD.U32 R13, RZ, RZ, UR12 ;  /* 0x0000000cff0d7e24 */ /* 0x000fe2000f8e00ff */
[----:B---3--:R-:W-:-:S03]  /*0210*/  UIADD3.64 UR4, UPT, UPT, UR4, UR6, URZ ;  /* 0x0000000604047297 */ /* 0x008fc6000fffe0ff */
[----:B------:R-:W-:Y:S01]  /*0220*/  UMOV UR6, 0x100 ;  /* 0x0000010000067882 */ /* 0x000fe20000000000 */
[----:B------:R-:W-:-:S15]  /*0230*/  R2UR UR9, R13 ;  /* 0x000000000d0972ca */ /* 0x000fde00000e0000 */
.L_x_4:
[----:B------:R-:W-:Y:S01]  /*0240*/  @P0 ELECT P1, URZ, PT ;  /* 0x0000000000ff082f */ /* 0x000fe20003820000 */
[----:B------:R1:W-:-:S12]  /*0250*/  UBLKCP.S.G [UR8], [UR4], UR6 ;  /* 0x00000008040073ba */ /* 0x0003d80008000206 */
[----:B------:R-:W-:Y:S02]  /*0260*/  @P1 PLOP3.LUT P0, PT, P1, PT, PT, 0x8, 0x80 ;  /* 0x000000000080181c */ /* 0x000fe40000f0e170 */
[----:B------:R-:W-:-:S11]  /*0270*/  PLOP3.LUT P1, PT, PT, PT, PT, 0x8, 0x80 ;  /* 0x000000000080781c */ /* 0x000fd60003f2e170 */
[----:B-1----:R-:W-:Y:S05]  /*0280*/  @P0 BRA.U.ANY `(.L_x_4) ;  /* 0xfffffffd00ec0947 */ /* 0x002fea000393ffff */
[----:B------:R-:W-:-:S06]  /*0290*/  IMAD.MOV.U32 R4, RZ, RZ, 0x1000 ;  /* 0x00001000ff047424 */ /* 0x000fcc00078e00ff */
[----:B------:R3:W4:Y:S01]  /*02a0*/  SYNCS.ARRIVE.TRANS64 R4, [R13+URZ], R4 ;  /* 0x000000040d0479a7 */ /* 0x00072200080000ff */
[----:B------:R-:W-:Y:S05]  /*02b0*/  BRA `(.L_x_5) ;  /* 0x0000000000187947 */ /* 0x000fea0003800000 */
.L_x_3:
[----:B------:R-:W1:Y:S01]  /*02c0*/  S2UR UR5, SR_CgaCtaId ;  /* 0x00000000000579c3 */ /* 0x000e620000008800 */
[----:B------:R-:W-:Y:S02]  /*02d0*/  UMOV UR4, 0x400 ;  /* 0x0000040000047882 */ /* 0x000fe40000000000 */
[----:B------:R-:W-:-:S04]  /*02e0*/  UIADD3 UR4, UPT, UPT, UR4, 0x1000, URZ ;  /* 0x0000100004047890 */ /* 0x000fc8000fffe0ff */
[----:B-1----:R-:W-:-:S06]  /*02f0*/  ULEA UR4, UR5, UR4, 0x18 ;  /* 0x0000000405047291 */ /* 0x002fcc000f8ec0ff */
[----:B------:R-:W-:-:S04]  /*0300*/  IMAD.U32 R13, RZ, RZ, UR4 ;  /* 0x00000004ff0d7e24 */ /* 0x000fc8000f8e00ff */
[----:B------:R1:W2:Y:S03]  /*0310*/  SYNCS.ARRIVE.TRANS64.A1T0 R4, [R13+URZ], RZ ;  /* 0x000000ff0d0479a7 */ /* 0x0002a600081000ff */
.L_x_5:
[----:B------:R-:W-:Y:S05]  /*0320*/  BSYNC.RECONVERGENT B0 ;  /* 0x0000000000007941 */ /* 0x000fea0003800200 */
.L_x_2:
[----:B------:R-:W-:Y:S01]  /*0330*/  CS2R R6, SR_GLOBALTIMERLO ;  /* 0x0000000000067805 */ /* 0x000fe20000015200 */
[----:B--2-4-:R-:W2:Y:S01]  /*0340*/  SYNCS.PHASECHK.TRANS64.TRYWAIT P0, [R13+URZ], R5 ;  /* 0x000000050d0075a7 */ /* 0x014ea200080011ff */
[----:B------:R-:W-:Y:S04]  /*0350*/  BSSY B0, `(.L_x_6) ;  /* 0x000001c000007945 */ /* 0x000fe80003800000 */
[----:B--2---:R-:W-:Y:S05]  /*0360*/  @P0 BRA `(.L_x_7) ;  /* 0x0000000000680947 */ /* 0x004fea0003800000 */
[----:B------:R-:W-:-:S07]  /*0370*/  IMAD.MOV.U32 R2, RZ, RZ, RZ ;  /* 0x000000ffff027224 */ /* 0x000fce00078e00ff */
.L_x_11:
[C---:B------:R-:W-:Y:S01]  /*0380*/  ISETP.GT.AND P0, PT, R2.reuse, 0xf, PT ;  /* 0x0000000f0200780c */ /* 0x040fe20003f04270 */
[----:B------:R-:W-:Y:S05]  /*0390*/  YIELD ;  /* 0x0000000000007946 */ /* 0x000fea0003800000 */
[----:B------:R-:W-:Y:S07]  /*03a0*/  BSSY B1, `(.L_x_8) ;  /* 0x0000014000017945 */ /* 0x000fee0003800000 */
[----:B------:R-:W-:Y:S01]  /*03b0*/  @!P0 VIADD R2, R2, 0x1 ;  /* 0x0000000102028836 */ /* 0x000fe20000000000 */
[----:B------:R-:W-:Y:S06]  /*03c0*/  @!P0 BRA `(.L_x_9) ;  /* 0x0000000000448947 */ /* 0x000fec0003800000 */
[----:B------:R-:W-:-:S06]  /*03d0*/  CS2R R8, SR_GLOBALTIMERLO ;  /* 0x0000000000087805 */ /* 0x000fcc0000015200 */
[----:B------:R-:W-:-:S05]  /*03e0*/  IADD3 R11, P0, PT, -R6, R8, RZ ;  /* 0x00000008060b7210 */ /* 0x000fca0007f1e1ff */
[----:B------:R-:W-:Y:S01]  /*03f0*/  IMAD.X R9, R9, 0x1, ~R7, P0 ;  /* 0x0000000109097824 */ /* 0x000fe200000e0e07 */
[----:B------:R-:W-:-:S04]  /*0400*/  ISETP.GE.U32.AND P0, PT, R11, 0x3d0900, PT ;  /* 0x003d09000b00780c */ /* 0x000fc80003f06070 */
[----:B------:R-:W-:-:S13]  /*0410*/  ISETP.GE.AND.EX P0, PT, R9, RZ, PT, P0 ;  /* 0x000000ff0900720c */ /* 0x000fda0003f06300 */
[----:B------:R-:W-:Y:S05]  /*0420*/  @!P0 BRA `(.L_x_10) ;  /* 0x0000000000088947 */ /* 0x000fea0003800000 */
[----:B------:R-:W-:Y:S05]  /*0430*/  NANOSLEEP 0xf4240 ;  /* 0x000f42400000795d */ /* 0x000fea0003800000 */
[----:B------:R-:W-:Y:S05]  /*0440*/  BRA `(.L_x_9) ;  /* 0x0000000000247947 */ /* 0x000fea0003800000 */
.L_x_10:
[----:B------:R-:W-:-:S04]  /*0450*/  ISETP.GE.U32.AND P0, PT, R11, 0x9c40, PT ;  /* 0x00009c400b00780c */ /* 0x000fc80003f06070 */
[----:B------:R-:W-:-:S13]  /*0460*/  ISETP.GE.AND.EX P0, PT, R9, RZ, PT, P0 ;  /* 0x000000ff0900720c */ /* 0x000fda0003f06300 */
[----:B------:R-:W-:Y:S05]  /*0470*/  @!P0 BRA `(.L_x_9) ;  /* 0x0000000000188947 */ /* 0x000fea0003800000 */
[----:B------:R-:W-:-:S04]  /*0480*/  SHF.R.S32.HI R0, RZ, 0x1f, R9 ;  /* 0x0000001fff007819 */ /* 0x000fc80000011409 */
[----:B------:R-:W-:-:S05]  /*0490*/  LEA.HI R0, P0, R0, R11, RZ, 0x2 ;  /* 0x0000000b00007211 */ /* 0x000fca00078110ff */
[----:B------:R-:W-:-:S05]  /*04a0*/  IMAD.X R9, RZ, RZ, R9, P0 ;  /* 0x000000ffff097224 */ /* 0x000fca00000e0609 */
[----:B------:R-:W-:-:S04]  /*04b0*/  SHF.R.U64 R0, R0, 0x2, R9 ;  /* 0x0000000200007819 */ /* 0x000fc80000001209 */
[----:B------:R-:W-:Y:S05]  /*04c0*/  NANOSLEEP R0 ;  /* 0x000000000000735d */ /* 0x000fea0003800000 */
[----:B------:R-:W-:Y:S01]  /*04d0*/  NOP ;  /* 0x0000000000007918 */ /* 0x000fe20000000000 */
.L_x_9:
[----:B------:R-:W-:Y:S05]  /*04e0*/  BSYNC B1 ;  /* 0x0000000000017941 */ /* 0x000fea0003800000 */
.L_x_8:
[----:B------:R-:W2:Y:S02]  /*04f0*/  SYNCS.PHASECHK.TRANS64.TRYWAIT P0, [R13+URZ], R5 ;  /* 0x000000050d0075a7 */ /* 0x000ea400080011ff */
[----:B--2---:R-:W-:Y:S05]  /*0500*/  @!P0 BRA `(.L_x_11) ;  /* 0xfffffffc009c8947 */ /* 0x004fea000383ffff */
.L_x_7:
[----:B------:R-:W-:Y:S05]  /*0510*/  BSYNC B0 ;  /* 0x0000000000007941 */ /* 0x000fea0003800000 */
.L_x_6:
[----:B------:R-:W2:Y:S01]  /*0520*/  LDC R0, c[0x0][0x360] ;  /* 0x0000d800ff007b82 */ /* 0x000ea20000000800 */
[----:B------:R-:W-:Y:S01]  /*0530*/  BSSY.RECONVERGENT B0, `(.L_x_12) ;  /* 0x000002e000007945 */ /* 0x000fe20003800200 */
[----:B--2---:R-:W2:Y:S01]  /*0540*/  I2F.U32.RP R8, R0 ;  /* 0x0000000000087306 */ /* 0x004ea20000209000 */
[----:B------:R-:W-:Y:S01]  /*0550*/  IMAD.IADD R2, R3, 0x1, R0 ;  /* 0x0000000103027824 */ /* 0x000fe200078e0200 */
[----:B------:R-:W-:-:S04]  /*0560*/  ISETP.NE.U32.AND P2, PT, R0, RZ, PT ;  /* 0x000000ff0000720c */ /* 0x000fc80003f45070 */
[C---:B------:R-:W-:Y:S02]  /*0570*/  ISETP.GE.U32.AND P0, PT, R2.reuse, 0x400, PT ;  /* 0x000004000200780c */ /* 0x040fe40003f06070 */
[----:B------:R-:W-:Y:S02]  /*0580*/  VIMNMX.U32 R7, PT, PT, R2, 0x400, !PT ;  /* 0x0000040002077848 */ /* 0x000fe40007fe0000 */
[----:B------:R-:W-:-:S04]  /*0590*/  SEL R6, RZ, 0x1, P0 ;  /* 0x00000001ff067807 */ /* 0x000fc80000000000 */
[----:B------:R-:W-:Y:S01]  /*05a0*/  IADD3 R7, PT, PT, R7, -R2, -R6 ;  /* 0x8000000207077210 */ /* 0x000fe20007ffe806 */
[----:B--2---:R-:W2:Y:S02]  /*05b0*/  MUFU.RCP R8, R8 ;  /* 0x0000000800087308 */ /* 0x004ea40000001000 */
[----:B--2---:R-:W-:-:S06]  /*05c0*/  VIADD R4, R8, 0xffffffe ;  /* 0x0ffffffe08047836 */ /* 0x004fcc0000000000 */
[----:B------:R2:W4:Y:S02]  /*05d0*/  F2I.FTZ.U32.TRUNC.NTZ R5, R4 ;  /* 0x0000000400057305 */ /* 0x000524000021f000 */
[----:B--2---:R-:W-:Y:S02]  /*05e0*/  IMAD.MOV.U32 R4, RZ, RZ, RZ ;  /* 0x000000ffff047224 */ /* 0x004fe400078e00ff */
[----:B----4-:R-:W-:-:S04]  /*05f0*/  IMAD.MOV R9, RZ, RZ, -R5 ;  /* 0x000000ffff097224 */ /* 0x010fc800078e0a05 */
[----:B------:R-:W-:-:S04]  /*0600*/  IMAD R9, R9, R0, RZ ;  /* 0x0000000009097224 */ /* 0x000fc800078e02ff */
[----:B------:R-:W-:-:S06]  /*0610*/  IMAD.HI.U32 R8, R5, R9, R4 ;  /* 0x0000000905087227 */ /* 0x000fcc00078e0004 */
[----:B------:R-:W-:-:S04]  /*0620*/  IMAD.HI.U32 R5, R8, R7, RZ ;  /* 0x0000000708057227 */ /* 0x000fc800078e00ff */
[----:B------:R-:W-:-:S04]  /*0630*/  IMAD.MOV R2, RZ, RZ, -R5 ;  /* 0x000000ffff027224 */ /* 0x000fc800078e0a05 */
[----:B------:R-:W-:-:S05]  /*0640*/  IMAD R7, R0, R2, R7 ;  /* 0x0000000200077224 */ /* 0x000fca00078e0207 */
[----:B------:R-:W-:-:S13]  /*0650*/  ISETP.GE.U32.AND P0, PT, R7, R0, PT ;  /* 0x000000000700720c */ /* 0x000fda0003f06070 */
[----:B------:R-:W-:Y:S02]  /*0660*/  @P0 IMAD.IADD R7, R7, 0x1, -R0 ;  /* 0x0000000107070824 */ /* 0x000fe400078e0a00 */
[----:B------:R-:W-:Y:S01]  /*0670*/  @P0 VIADD R5, R5, 0x1 ;  /* 0x0000000105050836 */ /* 0x000fe20000000000 */
[----:B------:R-:W-:Y:S02]  /*0680*/  ISETP.NE.AND P0, PT, R3, RZ, PT ;  /* 0x000000ff0300720c */ /* 0x000fe40003f05270 */
[----:B------:R-:W-:Y:S01]  /*0690*/  ISETP.GE.U32.AND P1, PT, R7, R0, PT ;  /* 0x000000000700720c */ /* 0x000fe20003f26070 */
[----:B------:R-:W-:-:S12]  /*06a0*/  IMAD.MOV.U32 R7, RZ, RZ, R3 ;  /* 0x000000ffff077224 */ /* 0x000fd800078e0003 */
[----:B------:R-:W-:Y:S01]  /*06b0*/  @P1 VIADD R5, R5, 0x1 ;  /* 0x0000000105051836 */ /* 0x000fe20000000000 */
[----:B------:R-:W-:-:S04]  /*06c0*/  @!P2 LOP3.LUT R5, RZ, R0, RZ, 0x33, !PT ;  /* 0x00000000ff05a212 */ /* 0x000fc800078e33ff */
[----:B------:R-:W-:-:S04]  /*06d0*/  IADD3 R5, PT, PT, R6, R5, RZ ;  /* 0x0000000506057210 */ /* 0x000fc80007ffe0ff */
[C---:B------:R-:W-:Y:S02]  /*06e0*/  LOP3.LUT R2, R5.reuse, 0x3, RZ, 0xc0, !PT ;  /* 0x0000000305027812 */ /* 0x040fe400078ec0ff */
[----:B------:R-:W-:Y:S02]  /*06f0*/  ISETP.GE.U32.AND P1, PT, R5, 0x3, PT ;  /* 0x000000030500780c */ /* 0x000fe40003f26070 */
[----:B------:R-:W-:-:S13]  /*0700*/  ISETP.NE.AND P2, PT, R2, 0x3, PT ;  /* 0x000000030200780c */ /* 0x000fda0003f45270 */
[----:B------:R-:W-:Y:S05]  /*0710*/  @!P2 BRA `(.L_x_13) ;  /* 0x00000000003ca947 */ /* 0x000fea0003800000 */
[----:B------:R-:W2:Y:S01]  /*0720*/  S2UR UR5, SR_CgaCtaId ;  /* 0x00000000000579c3 */ /* 0x000ea20000008800 */
[----:B------:R-:W-:Y:S01]  /*0730*/  VIADD R5, R5, 0x1 ;  /* 0x0000000105057836 */ /* 0x000fe20000000000 */
[----:B------:R-:W-:-:S04]  /*0740*/  UMOV UR4, 0x400 ;  /* 0x0000040000047882 */ /* 0x000fc80000000000 */
[----:B------:R-:W-:-:S05]  /*0750*/  LOP3.LUT R5, R5, 0x3, RZ, 0xc0, !PT ;  /* 0x0000000305057812 */ /* 0x000fca00078ec0ff */
[----:B------:R-:W-:Y:S02]  /*0760*/  IMAD R7, R5, R0, R3 ;  /* 0x0000000005077224 */ /* 0x000fe400078e0203 */
[----:B------:R-:W-:Y:S01]  /*0770*/  IMAD.MOV R5, RZ, RZ, -R5 ;  /* 0x000000ffff057224 */ /* 0x000fe200078e0a05 */
[----:B--2---:R-:W-:-:S06]  /*0780*/  ULEA UR4, UR5, UR4, 0x18 ;  /* 0x0000000405047291 */ /* 0x004fcc000f8ec0ff */
[----:B------:R-:W-:-:S07]  /*0790*/  LEA R3, R3, UR4, 0x2 ;  /* 0x0000000403037c11 */ /* 0x000fce000f8e10ff */
.L_x_14:
[----:B------:R-:W2:Y:S01]  /*07a0*/  LDS R2, [R3] ;  /* 0x0000000003027984 */ /* 0x000ea20000000800 */
[----:B------:R-:W-:-:S05]  /*07b0*/  VIADD R5, R5, 0x1 ;  /* 0x0000000105057836 */ /* 0x000fca0000000000 */
[----:B------:R-:W-:Y:S01]  /*07c0*/  ISETP.NE.AND P2, PT, R5, RZ, PT ;  /* 0x000000ff0500720c */ /* 0x000fe20003f45270 */
[----:B--2---:R-:W-:-:S05]  /*07d0*/  VIADD R2, R2, 0x1 ;  /* 0x0000000102027836 */ /* 0x004fca0000000000 */
[----:B------:R2:W-:Y:S02]  /*07e0*/  STS [R3], R2 ;  /* 0x0000000203007388 */ /* 0x0005e40000000800 */
[----:B--2---:R-:W-:-:S05]  /*07f0*/  IMAD R3, R0, 0x4, R3 ;  /* 0x0000000400037824 */ /* 0x004fca00078e0203 */
[----:B------:R-:W-:Y:S05]  /*0800*/  @P2 BRA `(.L_x_14) ;  /* 0xfffffffc00e42947 */ /* 0x000fea000383ffff */
.L_x_13:
[----:B------:R-:W-:Y:S05]  /*0810*/  BSYNC.RECONVERGENT B0 ;  /* 0x0000000000007941 */ /* 0x000fea0003800200 */
.L_x_12:
[----:B------:R-:W-:Y:S04]  /*0820*/  BSSY.RECONVERGENT B0, `(.L_x_15) ;  /* 0x0000019000007945 */ /* 0x000fe80003800200 */
[----:B------:R-:W-:Y:S05]  /*0830*/  @!P1 BRA `(.L_x_16) ;  /* 0x00000000005c9947 */ /* 0x000fea0003800000 */
[----:B------:R-:W2:Y:S01]  /*0840*/  S2UR UR5, SR_CgaCtaId ;  /* 0x00000000000579c3 */ /* 0x000ea20000008800 */
[----:B------:R-:W-:Y:S02]  /*0850*/  UMOV UR4, 0x400 ;  /* 0x0000040000047882 */ /* 0x000fe40000000000 */
[----:B--2---:R-:W-:-:S06]  /*0860*/  ULEA UR4, UR5, UR4, 0x18 ;  /* 0x0000000405047291 */ /* 0x004fcc000f8ec0ff */
[----:B------:R-:W-:-:S07]  /*0870*/  LEA R3, R7, UR4, 0x2 ;  /* 0x0000000407037c11 */ /* 0x000fce000f8e10ff */
.L_x_17:
[----:B--2---:R-:W2:Y:S01]  /*0880*/  LDS R2, [R3] ;  /* 0x0000000003027984 */ /* 0x004ea20000000800 */
[C---:B------:R-:W-:Y:S01]  /*0890*/  LEA R4, R0.reuse, R3, 0x2 ;  /* 0x0000000300047211 */ /* 0x040fe200078e10ff */
[C---:B------:R-:W-:Y:S02]  /*08a0*/  IMAD R6, R0.reuse, 0x8, R3 ;  /* 0x0000000800067824 */ /* 0x040fe400078e0203 */
[----:B------:R-:W-:-:S05]  /*08b0*/  IMAD R7, R0, 0x4, R7 ;  /* 0x0000000400077824 */ /* 0x000fca00078e0207 */
[----:B------:R-:W-:Y:S01]  /*08c0*/  ISETP.GE.U32.AND P1, PT, R7, 0x400, PT ;  /* 0x000004000700780c */ /* 0x000fe20003f26070 */
[----:B--2---:R-:W-:-:S05]  /*08d0*/  VIADD R2, R2, 0x1 ;  /* 0x0000000102027836 */ /* 0x004fca0000000000 */
[----:B------:R-:W-:Y:S04]  /*08e0*/  STS [R3], R2 ;  /* 0x0000000203007388 */ /* 0x000fe80000000800 */
[----:B------:R-:W2:Y:S02]  /*08f0*/  LDS R5, [R4] ;  /* 0x0000000004057984 */ /* 0x000ea40000000800 */
[----:B--2---:R-:W-:-:S05]  /*0900*/  VIADD R5, R5, 0x1 ;  /* 0x0000000105057836 */ /* 0x004fca0000000000 */
[----:B------:R-:W-:Y:S04]  /*0910*/  STS [R4], R5 ;  /* 0x0000000504007388 */ /* 0x000fe80000000800 */
[----:B------:R-:W2:Y:S02]  /*0920*/  LDS R8, [R6] ;  /* 0x0000000006087984 */ /* 0x000ea40000000800 */
[----:B--2---:R-:W-:Y:S02]  /*0930*/  VIADD R9, R8, 0x1 ;  /* 0x0000000108097836 */ /* 0x004fe40000000000 */
[C-C-:B------:R-:W-:Y:S02]  /*0940*/  IMAD R8, R0.reuse, 0xc, R3.reuse ;  /* 0x0000000c00087824 */ /* 0x140fe400078e0203 */
[----:B------:R-:W-:Y:S01]  /*0950*/  IMAD R3, R0, 0x10, R3 ;  /* 0x0000001000037824 */ /* 0x000fe200078e0203 */
[----:B------:R-:W-:Y:S04]  /*0960*/  STS [R6], R9 ;  /* 0x0000000906007388 */ /* 0x000fe80000000800 */
[----:B------:R-:W2:Y:S02]  /*0970*/  LDS R10, [R8] ;  /* 0x00000000080a7984 */ /* 0x000ea40000000800 */
[----:B--2---:R-:W-:-:S05]  /*0980*/  VIADD R11, R10, 0x1 ;  /* 0x000000010a0b7836 */ /* 0x004fca0000000000 */
[----:B------:R2:W-:Y:S01]  /*0990*/  STS [R8], R11 ;  /* 0x0000000b08007388 */ /* 0x0005e20000000800 */
[----:B------:R-:W-:Y:S05]  /*09a0*/  @!P1 BRA `(.L_x_17) ;  /* 0xfffffffc00b49947 */ /* 0x000fea000383ffff */
.L_x_16:
[----:B------:R-:W-:Y:S05]  /*09b0*/  BSYNC.RECONVERGENT B0 ;  /* 0x0000000000007941 */ /* 0x000fea0003800200 */
.L_x_15:
[----:B------:R4:W-:Y:S06]  /*09c0*/  MEMBAR.ALL.CTA ;  /* 0x0000000000007992 */ /* 0x0009ec0000008000 */
[----:B----4-:R-:W4:Y:S01]  /*09d0*/  FENCE.VIEW.ASYNC.S ;  /* 0x00000000000073c6 */ /* 0x010f220000000000 */
[----:B------:R-:W-:Y:S05]  /*09e0*/  WARPSYNC.ALL ;  /* 0x0000000000007948 */ /* 0x000fea0003800000 */
[----:B----4-:R-:W-:Y:S06]  /*09f0*/  BAR.SYNC.DEFER_BLOCKING 0x0 ;  /* 0x0000000000007b1d */ /* 0x010fec0000010000 */
[----:B------:R-:W-:Y:S05]  /*0a00*/  @P0 EXIT ;  /* 0x000000000000094d */ /* 0x000fea0003800000 */
[----:B------:R-:W4:Y:S01]  /*0a10*/  S2UR UR9, SR_CgaCtaId ;  /* 0x00000000000979c3 */ /* 0x000f220000008800 */
[----:B------:R-:W5:Y:S01]  /*0a20*/  LDCU.128 UR4, c[0x0][0x380] ;  /* 0x00007000ff0477ac */ /* 0x000f620008000c00 */
[----:B------:R-:W-:Y:S01]  /*0a30*/  UMOV UR8, 0x400 ;  /* 0x0000040000087882 */ /* 0x000fe20000000000 */
[----:B-----5:R-:W-:-:S04]  /*0a40*/  ULEA UR4, UP0, UR6, UR4, 0x2 ;  /* 0x0000000406047291 */ /* 0x020fc8000f8010ff */
[----:B------:R-:W-:Y:S02]  /*0a50*/  ULEA.HI.X UR5, UR6, UR5, UR7, 0x2, UP0 ;  /* 0x0000000506057291 */ /* 0x000fe400080f1407 */
[----:B----4-:R-:W-:Y:S01]  /*0a60*/  ULEA UR8, UR9, UR8, 0x18 ;  /* 0x0000000809087291 */ /* 0x010fe2000f8ec0ff */
[----:B------:R-:W-:-:S08]  /*0a70*/  UMOV UR6, 0x100 ;  /* 0x0000010000067882 */ /* 0x000fd00000000000 */
[----:B------:R4:W-:Y:S01]  /*0a80*/  UBLKCP.G.S [UR4], [UR8], UR6 ;  /* 0x00000004080073ba */ /* 0x0009e20008000406 */
[----:B------:R0:W-:Y:S01]  /*0a90*/  UTMACMDFLUSH ;  /* 0x00000000000079b7 */ /* 0x0001e20000000000 */
[----:B------:R-:W-:-:S04]  /*0aa0*/  DEPBAR.LE SB0, 0x0 ;  /* 0x000080000000791a */ /* 0x000fc80000000000 */
[----:B----4-:R-:W-:Y:S05]  /*0ab0*/  EXIT ;  /* 0x000000000000794d */ /* 0x010fea0003800000 */
.L_x_18:
[----:B------:R-:W-:-:S00]  /*0ac0*/  BRA `(.L_x_18) ;  /* 0xfffffffc00fc7947 */ /* 0x000fc0000383ffff */
[----:B------:R-:W-:-:S00]  /*0ad0*/  NOP ;  /* 0x0000000000007918 */ /* 0x000fc00000000000 */
        /* <DEDUP_REMOVED lines=10> */
.L_x_54:


//--------------------- .text._Z4testPiS_         --------------------------
	.section	.text._Z4testPiS_,"ax",@progbits
	.align	128
        .global         _Z4testPiS_
        .type           _Z4testPiS_,@function
        .size           _Z4testPiS_,(.L_x_55 - _Z4testPiS_)
        .other          _Z4testPiS_,@"STO_CUDA_ENTRY STV_DEFAULT"
_Z4testPiS_:
.text._Z4testPiS_:
[----:B------:R-:W-:Y:S01]  /*0000*/  LDC R1, c[0x0][0x37c] ;  /* 0x0000df00ff017b82 */ /* 0x000fe20000000800 */
[----:B------:R-:W0:Y:S01]  /*0010*/  S2R R0, SR_TID.X ;  /* 0x0000000000007919 */ /* 0x000e220000002100 */
[----:B------:R-:W-:Y:S01]  /*0020*/  BSSY.RECONVERGENT B0, `(.L_x_19) ;  /* 0x000000f000007945 */ /* 0x000fe20003800200 */
[----:B0-----:R-:W-:-:S13]  /*0030*/  ISETP.NE.AND P0, PT, R0, RZ, PT ;  /* 0x000000ff0000720c */ /* 0x001fda0003f05270 */
[----:B------:R-:W-:Y:S05]  /*0040*/  @P0 BRA `(.L_x_20) ;  /* 0x0000000000300947 */ /* 0x000fea0003800000 */
[----:B------:R-:W0:Y:S01]  /*0050*/  S2UR UR7, SR_CgaCtaId ;  /* 0x00000000000779c3 */ /* 0x000e220000008800 */
[----:B------:R-:W1:Y:S01]  /*0060*/  LDCU UR5, c[0x0][0x360] ;  /* 0x00006c00ff0577ac */ /* 0x000e620008000800 */
[----:B------:R-:W-:Y:S02]  /*0070*/  UMOV UR4, 0x400 ;  /* 0x0000040000047882 */ /* 0x000fe40000000000 */
[----:B------:R-:W-:Y:S02]  /*0080*/  UIADD3 UR6, UPT, UPT, UR4, 0x1000, URZ ;  /* 0x0000100004067890 */ /* 0x000fe4000fffe0ff */
[----:B-1----:R-:W-:-:S04]  /*0090*/  UIADD3 UR4, UPT, UPT, -UR5, 0x100000, URZ ;  /* 0x0010000005047890 */ /* 0x002fc8000fffe1ff */
[----:B------:R-:W-:Y:S02]  /*00a0*/  USHF.L.U32 UR5, UR4, 0xb, URZ ;  /* 0x0000000b04057899 */ /* 0x000fe400080006ff */
[----:B------:R-:W-:Y:S02]  /*00b0*/  USHF.L.U32 UR4, UR4, 0x1, URZ ;  /* 0x0000000104047899 */ /* 0x000fe400080006ff */
[----:B0-----:R-:W-:Y:S01]  /*00c0*/  ULEA UR6, UR7, UR6, 0x18 ;  /* 0x0000000607067291 */ /* 0x001fe2000f8ec0ff */
[----:B------:R-:W0:Y:S11]  /*00d0*/  FENCE.VIEW.ASYNC.S ;  /* 0x00000000000073c6 */ /* 0x000e360000000000 */
[----:B0-----:R0:W1:Y:S02]  /*00e0*/  SYNCS.EXCH.64 URZ, [UR6], UR4 ;  /* 0x0000000406ff75b2 */ /* 0x0010640008000100 */
[----:B-1----:R1:W-:Y:S06]  /*00f0*/  MEMBAR.ALL.CTA ;  /* 0x0000000000007992 */ /* 0x0023ec0000008000 */
[----:B-1----:R-:W1:Y:S02]  /*0100*/  FENCE.VIEW.ASYNC.S ;  /* 0x00000000000073c6 */ /* 0x002e640000000000 */
.L_x_20:
[----:B0-----:R-:W-:Y:S05]  /*0110*/  BSYNC.RECONVERGENT B0 ;  /* 0x0000000000007941 */ /* 0x001fea0003800200 */
.L_x_19:
[----:B-1----:R-:W-:Y:S06]  /*0120*/  BAR.SYNC.DEFER_BLOCKING 0x0 ;  /* 0x0000000000007b1d */ /* 0x002fec0000010000 */
[----:B------:R-:W0:Y:S01]  /*0130*/  LDCU.64 UR10, c[0x0][0x358] ;  /* 0x00006b00ff0a77ac */ /* 0x000e220008000a00 */
[----:B------:R-:W-:Y:S04]  /*0140*/  BSSY.RECONVERGENT B0, `(.L_x_21) ;  /* 0x000001e000007945 */ /* 0x000fe80003800200 */
[----:B------:R-:W-:Y:S05]  /*0150*/  @P0 BRA `(.L_x_22) ;  /* 0x0000000000540947 */ /* 0x000fea0003800000 */
[----:B------:R-:W1:Y:S01]  /*0160*/  S2UR UR5, SR_CgaCtaId ;  /* 0x00000000000579c3 */ /* 0x000e620000008800 */
[----:B------:R-:W-:Y:S01]  /*0170*/  UMOV UR4, 0x400 ;  /* 0x0000040000047882 */ /* 0x000fe20000000000 */
[----:B------:R-:W-:Y:S01]  /*0180*/  PLOP3.LUT P0, PT, PT, PT, PT, 0x80, 0x8 ;  /* 0x000000000008781c */ /* 0x000fe20003f0f070 */
[----:B------:R-:W-:Y:S01]  /*0190*/  IMAD.U32 R0, RZ, RZ, UR4 ;  /* 0x00000004ff007e24 */ /* 0x000fe2000f8e00ff */
[----:B------:R-:W2:Y:S04]  /*01a0*/  LDCU.64 UR8, c[0x0][0x380] ;  /* 0x00007000ff0877ac */ /* 0x000ea80008000a00 */
[C---:B------:R-:W-:Y:S01]  /*01b0*/  R2UR UR4, R0.reuse ;  /* 0x00000000000472ca */ /* 0x040fe200000e0000 */
[----:B-1----:R-:W-:Y:S01]  /*01c0*/  IMAD.U32 R3, RZ, RZ, UR5 ;  /* 0x00000005ff037e24 */ /* 0x002fe2000f8e00ff */
[----:B------:R-:W-:-:S04]  /*01d0*/  R2UR UR5, R0 ;  /* 0x00000000000572ca */ /* 0x000fc800000e0000 */
[----:B------:R-:W-:-:S09]  /*01e0*/  R2UR UR6, R3 ;  /* 0x00000000030672ca */ /* 0x000fd200000e0000 */
[----:B------:R-:W-:-:S04]  /*01f0*/  UIADD3 UR5, UPT, UPT, UR5, 0x1000, URZ ;  /* 0x0000100005057890 */ /* 0x000fc8000fffe0ff */
[----:B------:R-:W-:Y:S02]  /*0200*/  ULEA UR4, UR6, UR4, 0x18 ;  /* 0x0000000406047291 */ /* 0x000fe4000f8ec0ff */
[----:B------:R-:W-:-:S03]  /*0210*/  ULEA UR5, UR6, UR5, 0x18 ;  /* 0x0000000506057291 */ /* 0x000fc6000f8ec0ff */
[----:B--2---:R-:W-:-:S09]  /*0220*/  UMOV UR6, 0x100 ;  /* 0x0000010000067882 */ /* 0x004fd20000000000 */
.L_x_23:
[----:B------:R-:W-:Y:S01]  /*0230*/  @P0 ELECT P1, URZ, PT ;  /* 0x0000000000ff082f */ /* 0x000fe20003820000 */
[----:B------:R1:W-:-:S12]  /*0240*/  UBLKCP.S.G [UR4], [UR8], UR6 ;  /* 0x00000004080073ba */ /* 0x0003d80008000206 */
[----:B------:R-:W-:Y:S02]  /*0250*/  @P1 PLOP3.LUT P0, PT, P1, PT, PT, 0x8, 0x80 ;  /* 0x000000000080181c */ /* 0x000fe40000f0e170 */
[----:B------:R-:W-:-:S11]  /*0260*/  PLOP3.LUT P1, PT, PT, PT, PT, 0x8, 0x80 ;  /* 0x000000000080781c */ /* 0x000fd60003f2e170 */
[----:B-1----:R-:W-:Y:S05]  /*0270*/  @P0 BRA.U.ANY `(.L_x_23) ;  /* 0xfffffffd00ec0947 */ /* 0x002fea000393ffff */
[----:B------:R-:W-:-:S04]  /*0280*/  IMAD.MOV.U32 R2, RZ, RZ, 0x1000 ;  /* 0x00001000ff027424 */ /* 0x000fc800078e00ff */
[----:B------:R2:W-:Y:S01]  /*0290*/  SYNCS.ARRIVE.TRANS64 RZ, [UR5], R2 ;  /* 0x00000002ffff79a7 */ /* 0x0005e20008000005 */
[----:B------:R-:W-:Y:S05]  /*02a0*/  BRA `(.L_x_24) ;  /* 0x00000000001c7947 */ /* 0x000fea0003800000 */
.L_x_22:
[----:B------:R-:W1:Y:S01]  /*02b0*/  S2UR UR5, SR_CgaCtaId ;  /* 0x00000000000579c3 */ /* 0x000e620000008800 */
[----:B------:R-:W-:Y:S02]  /*02c0*/  UMOV UR4, 0x400 ;  /* 0x0000040000047882 */ /* 0x000fe40000000000 */
[----:B------:R-:W-:-:S04]  /*02d0*/  IMAD.U32 R0, RZ, RZ, UR4 ;  /* 0x00000004ff007e24 */ /* 0x000fc8000f8e00ff */
[----:B------:R-:W-:Y:S02]  /*02e0*/  VIADD R2, R0, 0x1000 ;  /* 0x0000100000027836 */ /* 0x000fe40000000000 */
[----:B-1----:R-:W-:-:S05]  /*02f0*/  IMAD.U32 R3, RZ, RZ, UR5 ;  /* 0x00000005ff037e24 */ /* 0x002fca000f8e00ff */
[----:B------:R-:W-:-:S04]  /*0300*/  LEA R2, R3, R2, 0x18 ;  /* 0x0000000203027211 */ /* 0x000fc800078ec0ff */
[----:B------:R1:W-:Y:S03]  /*0310*/  SYNCS.ARRIVE.TRANS64.A1T0 RZ, [R2+URZ], RZ ;  /* 0x000000ff02ff79a7 */ /* 0x0003e600081000ff */
.L_x_24:
[----:B0-----:R-:W-:Y:S05]  /*0320*/  BSYNC.RECONVERGENT B0 ;  /* 0x0000000000007941 */ /* 0x001fea0003800200 */
.L_x_21:
[----:B------:R-:W-:Y:S02]  /*0330*/  LEA R5, R3, R0, 0x18 ;  /* 0x0000000003057211 */ /* 0x000fe400078ec0ff */
[----:B-12---:R-:W0:Y:S04]  /*0340*/  LDC.64 R2, c[0x0][0x388] ;  /* 0x0000e200ff027b82 */ /* 0x006e280000000a00 */
[----:B------:R-:W0:Y:S04]  /*0350*/  LDS R5, [R5] ;  /* 0x0000000005057984 */ /* 0x000e280000000800 */
[----:B0-----:R-:W-:Y:S01]  /*0360*/  STG.E desc[UR10][R2.64], R5 ;  /* 0x0000000502007986 */ /* 0x001fe2000c10190a */
[----:B------:R-:W-:Y:S05]  /*0370*/  EXIT ;  /* 0x000000000000794d */ /* 0x000fea0003800000 */
.L_x_25:
        /* <DEDUP_REMOVED lines=16> */
.L_x_55:


//--------------------- .text._Z17kernel_contiguousPiiiS_ --------------------------
	.section	.text._Z17kernel_contiguousPiiiS_,"ax",@progbits
	.align	128
        .global         _Z17kernel_contiguousPiiiS_
        .type           _Z17kernel_contiguousPiiiS_,@function
        .size           _Z17kernel_contiguousPiiiS_,(.L_x_56 - _Z17kernel_contiguousPiiiS_)
        .other          _Z17kernel_contiguousPiiiS_,@"STO_CUDA_ENTRY STV_DEFAULT"
_Z17kernel_contiguousPiiiS_:
.text._Z17kernel_contiguousPiiiS_:
[----:B------:R-:W-:Y:S01]  /*0000*/  LDC R1, c[0x0][0x37c] ;  /* 0x0000df00ff017b82 */ /* 0x000fe20000000800 */
[----:B------:R-:W0:Y:S07]  /*0010*/  S2R R8, SR_TID.X ;  /* 0x0000000000087919 */ /* 0x000e2e0000002100 */
[----:B------:R-:W1:Y:S01]  /*0020*/  S2UR UR11, SR_CTAID.X ;  /* 0x00000000000b79c3 */ /* 0x000e620000002500 */
[----:B------:R-:W2:Y:S01]  /*0030*/  LDCU UR6, c[0x0][0x360] ;  /* 0x00006c00ff0677ac */ /* 0x000ea20008000800 */
[----:B------:R-:W-:Y:S01]  /*0040*/  BSSY.RECONVERGENT B0, `(.L_x_26) ;  /* 0x000000e000007945 */ /* 0x000fe20003800200 */
[----:B0-----:R-:W-:-:S13]  /*0050*/  ISETP.NE.AND P0, PT, R8, RZ, PT ;  /* 0x000000ff0800720c */ /* 0x001fda0003f05270 */
[----:B-12---:R-:W-:Y:S05]  /*0060*/  @P0 BRA `(.L_x_27) ;  /* 0x00000000002c0947 */ /* 0x006fea0003800000 */
[----:B------:R-:W0:Y:S01]  /*0070*/  S2UR UR5, SR_CgaCtaId ;  /* 0x00000000000579c3 */ /* 0x000e220000008800 */
[----:B------:R-:W-:Y:S01]  /*0080*/  UMOV UR4, 0x400 ;  /* 0x0000040000047882 */ /* 0x000fe20000000000 */
[----:B------:R-:W-:-:S04]  /*0090*/  UIADD3 UR8, UPT, UPT, -UR6, 0x100000, URZ ;  /* 0x0010000006087890 */ /* 0x000fc8000fffe1ff */
[----:B------:R-:W-:Y:S02]  /*00a0*/  USHF.L.U32 UR9, UR8, 0xb, URZ ;  /* 0x0000000b08097899 */ /* 0x000fe400080006ff */
[----:B------:R-:W-:Y:S02]  /*00b0*/  USHF.L.U32 UR8, UR8, 0x1, URZ ;  /* 0x0000000108087899 */ /* 0x000fe400080006ff */
[----:B------:R-:W-:-:S04]  /*00c0*/  UIADD3 UR4, UPT, UPT, UR4, 0x1000, URZ ;  /* 0x0000100004047890 */ /* 0x000fc8000fffe0ff */
[----:B0-----:R-:W-:Y:S01]  /*00d0*/  ULEA UR4, UR5, UR4, 0x18 ;  /* 0x0000000405047291 */ /* 0x001fe2000f8ec0ff */
[----:B------:R-:W0:Y:S11]  /*00e0*/  FENCE.VIEW.ASYNC.S ;  /* 0x00000000000073c6 */ /* 0x000e360000000000 */
[----:B0-----:R0:W1:Y:S02]  /*00f0*/  SYNCS.EXCH.64 URZ, [UR4], UR8 ;  /* 0x0000000804ff75b2 */ /* 0x0010640008000100 */
[----:B-1----:R1:W-:Y:S06]  /*0100*/  MEMBAR.ALL.CTA ;  /* 0x0000000000007992 */ /* 0x0023ec0000008000 */
[----:B-1----:R-:W1:Y:S02]  /*0110*/  FENCE.VIEW.ASYNC.S ;  /* 0x00000000000073c6 */ /* 0x002e640000000000 */
.L_x_27:
[----:B0-----:R-:W-:Y:S05]  /*0120*/  BSYNC.RECONVERGENT B0 ;  /* 0x0000000000007941 */ /* 0x001fea0003800200 */
.L_x_26:
[----:B------:R-:W0:Y:S01]  /*0130*/  LDCU UR5, c[0x0][0x38c] ;  /* 0x00007180ff0577ac */ /* 0x000e220008000800 */
[----:B------:R-:W-:Y:S01]  /*0140*/  IMAD.MOV.U32 R9, RZ, RZ, RZ ;  /* 0x000000ffff097224 */ /* 0x000fe200078e00ff */
[----:B------:R-:W2:Y:S01]  /*0150*/  LDCU.64 UR12, c[0x0][0x358] ;  /* 0x00006b00ff0c77ac */ /* 0x000ea20008000a00 */
[----:B0-----:R-:W-:Y:S01]  /*0160*/  UISETP.GE.AND UP0, UPT, UR5, 0x400, UPT ;  /* 0x000004000500788c */ /* 0x001fe2000bf06270 */
[----:B-1----:R-:W-:Y:S08]  /*0170*/  BAR.SYNC.DEFER_BLOCKING 0x0 ;  /* 0x0000000000007b1d */ /* 0x002ff00000010000 */
[----:B--2---:R-:W-:Y:S05]  /*0180*/  BRA.U !UP0, `(.L_x_28) ;  /* 0x0000000508347547 */ /* 0x004fea000b800000 */
[----:B------:R-:W0:Y:S01]  /*0190*/  S2UR UR6, SR_CgaCtaId ;  /* 0x00000000000679c3 */ /* 0x000e220000008800 */
[----:B------:R-:W-:Y:S01]  /*01a0*/  USHF.R.S32.HI UR4, URZ, 0x1f, UR5 ;  /* 0x0000001fff047899 */ /* 0x000fe20008011405 */
[----:B------:R-:W-:Y:S01]  /*01b0*/  IMAD.MOV.U32 R9, RZ, RZ, RZ ;  /* 0x000000ffff097224 */ /* 0x000fe200078e00ff */
[----:B------:R-:W-:Y:S02]  /*01c0*/  UMOV UR8, 0x400 ;  /* 0x0000040000087882 */ /* 0x000fe40000000000 */
[----:B------:R-:W-:-:S04]  /*01d0*/  ULEA.HI UR4, UR4, UR5, URZ, 0xa ;  /* 0x0000000504047291 */ /* 0x000fc8000f8f50ff */
[----:B------:R-:W-:-:S03]  /*01e0*/  USHF.R.S32.HI UR5, URZ, 0xa, UR4 ;  /* 0x0000000aff057899 */ /* 0x000fc60008011404 */
[----:B------:R-:W-:Y:S01]  /*01f0*/  UMOV UR4, URZ ;  /* 0x000000ff00047c82 */ /* 0x000fe20008000000 */
[----:B0-----:R-:W-:-:S06]  /*0200*/  ULEA UR8, UR6, UR8, 0x18 ;  /* 0x0000000806087291 */ /* 0x001fcc000f8ec0ff */
[----:B------:R-:W-:-:S07]  /*0210*/  LEA R0, R8, UR8, 0x4 ;  /* 0x0000000808007c11 */ /* 0x000fce000f8e20ff */
.L_x_38:
[----:B------:R-:W-:Y:S01]  /*0220*/  ISETP.NE.AND P0, PT, R8, RZ, PT ;  /* 0x000000ff0800720c */ /* 0x000fe20003f05270 */
[----:B------:R-:W-:-:S12]  /*0230*/  BSSY.RECONVERGENT B0, `(.L_x_29) ;  /* 0x000001c000007945 */ /* 0x000fd80003800200 */
[----:B0-2---:R-:W-:Y:S05]  /*0240*/  @P0 BRA `(.L_x_30) ;  /* 0x0000000000500947 */ /* 0x005fea0003800000 */
[----:B------:R-:W0:Y:S01]  /*0250*/  S2UR UR10, SR_CgaCtaId ;  /* 0x00000000000a79c3 */ /* 0x000e220000008800 */
[----:B------:R-:W-:Y:S01]  /*0260*/  UMOV UR9, 0x400 ;  /* 0x0000040000097882 */ /* 0x000fe20000000000 */
[----:B------:R-:W1:Y:S01]  /*0270*/  LDCU.64 UR6, c[0x0][0x380] ;  /* 0x00007000ff0677ac */ /* 0x000e620008000a00 */
[----:B------:R-:W-:Y:S01]  /*0280*/  PLOP3.LUT P0, PT, PT, PT, PT, 0x80, 0x8 ;  /* 0x000000000008781c */ /* 0x000fe20003f0f070 */
[----:B------:R-:W-:-:S04]  /*0290*/  UIADD3 UR9, UPT, UPT, UR9, 0x1000, URZ ;  /* 0x0000100009097890 */ /* 0x000fc8000fffe0ff */
[----:B0-----:R-:W-:Y:S02]  /*02a0*/  ULEA UR9, UR10, UR9, 0x18 ;  /* 0x000000090a097291 */ /* 0x001fe4000f8ec0ff */
[----:B------:R-:W-:-:S04]  /*02b0*/  ULEA UR10, UR4, UR11, 0x3 ;  /* 0x0000000b040a7291 */ /* 0x000fc8000f8e18ff */
[----:B------:R-:W-:Y:S01]  /*02c0*/  IMAD.U32 R13, RZ, RZ, UR9 ;  /* 0x00000009ff0d7e24 */ /* 0x000fe2000f8e00ff */
[----:B------:R-:W-:-:S04]  /*02d0*/  USHF.L.U32 UR10, UR10, 0xa, URZ ;  /* 0x0000000a0a0a7899 */ /* 0x000fc800080006ff */
[----:B------:R-:W-:Y:S01]  /*02e0*/  R2UR UR9, R13 ;  /* 0x000000000d0972ca */ /* 0x000fe200000e0000 */
[----:B-1----:R-:W-:-:S03]  /*02f0*/  UIMAD.WIDE.U32 UR6, UR10, 0x4, UR6 ;  /* 0x000000040a0678a5 */ /* 0x002fc6000f8e0006 */
[----:B------:R-:W-:-:S11]  /*0300*/  UMOV UR10, 0x100 ;  /* 0x00000100000a7882 */ /* 0x000fd60000000000 */
.L_x_31:
[----:B------:R-:W-:Y:S01]  /*0310*/  @P0 ELECT P1, URZ, PT ;  /* 0x0000000000ff082f */ /* 0x000fe20003820000 */
[----:B------:R0:W-:-:S12]  /*0320*/  UBLKCP.S.G [UR8], [UR6], UR10 ;  /* 0x00000008060073ba */ /* 0x0001d8000800020a */
[----:B------:R-:W-:Y:S02]  /*0330*/  @P1 PLOP3.LUT P0, PT, P1, PT, PT, 0x8, 0x80 ;  /* 0x000000000080181c */ /* 0x000fe40000f0e170 */
[----:B------:R-:W-:-:S11]  /*0340*/  PLOP3.LUT P1, PT, PT, PT, PT, 0x8, 0x80 ;  /* 0x000000000080781c */ /* 0x000fd60003f2e170 */
[----:B0-----:R-:W-:Y:S05]  /*0350*/  @P0 BRA.U.ANY `(.L_x_31) ;  /* 0xfffffffd00ec0947 */ /* 0x001fea000393ffff */
[----:B------:R-:W-:-:S06]  /*0360*/  IMAD.MOV.U32 R2, RZ, RZ, 0x1000 ;  /* 0x00001000ff027424 */ /* 0x000fcc00078e00ff */
[----:B------:R2:W3:Y:S01]  /*0370*/  SYNCS.ARRIVE.TRANS64 R2, [R13+URZ], R2 ;  /* 0x000000020d0279a7 */ /* 0x0004e200080000ff */
[----:B------:R-:W-:Y:S05]  /*0380*/  BRA `(.L_x_32) ;  /* 0x0000000000187947 */ /* 0x000fea0003800000 */
.L_x_30:
[----:B------:R-:W0:Y:S01]  /*0390*/  S2UR UR7, SR_CgaCtaId ;  /* 0x00000000000779c3 */ /* 0x000e220000008800 */
[----:B------:R-:W-:Y:S02]  /*03a0*/  UMOV UR6, 0x400 ;  /* 0x0000040000067882 */ /* 0x000fe40000000000 */
[----:B------:R-:W-:-:S04]  /*03b0*/  UIADD3 UR6, UPT, UPT, UR6, 0x1000, URZ ;  /* 0x0000100006067890 */ /* 0x000fc8000fffe0ff */
[----:B0-----:R-:W-:-:S06]  /*03c0*/  ULEA UR6, UR7, UR6, 0x18 ;  /* 0x0000000607067291 */ /* 0x001fcc000f8ec0ff */
[----:B------:R-:W-:-:S04]  /*03d0*/  IMAD.U32 R13, RZ, RZ, UR6 ;  /* 0x00000006ff0d7e24 */ /* 0x000fc8000f8e00ff */
[----:B------:R0:W1:Y:S03]  /*03e0*/  SYNCS.ARRIVE.TRANS64.A1T0 R2, [R13+URZ], RZ ;  /* 0x000000ff0d0279a7 */ /* 0x00006600081000ff */
.L_x_32:
[----:B------:R-:W-:Y:S05]  /*03f0*/  BSYNC.RECONVERGENT B0 ;  /* 0x0000000000007941 */ /* 0x000fea0003800200 */
.L_x_29:
[----:B------:R-:W-:Y:S01]  /*0400*/  CS2R R4, SR_GLOBALTIMERLO ;  /* 0x0000000000047805 */ /* 0x000fe20000015200 */
[----:B-1-3--:R-:W1:Y:S02]  /*0410*/  SYNCS.PHASECHK.TRANS64.TRYWAIT P0, [R13+URZ], R3 ;  /* 0x000000030d0075a7 */ /* 0x00ae6400080011ff */
[----:B-1----:R-:W-:Y:S05]  /*0420*/  @P0 BRA `(.L_x_33) ;  /* 0x0000000000680947 */ /* 0x002fea0003800000 */
[----:B------:R-:W-:-:S07]  /*0430*/  IMAD.MOV.U32 R10, RZ, RZ, RZ ;  /* 0x000000ffff0a7224 */ /* 0x000fce00078e00ff */
.L_x_37:
        /* <DEDUP_REMOVED lines=13> */
.L_x_36:
        /* <DEDUP_REMOVED lines=9> */
.L_x_35:
[----:B------:R-:W-:Y:S05]  /*05a0*/  BSYNC B0 ;  /* 0x0000000000007941 */ /* 0x000fea0003800000 */
.L_x_34:
[----:B------:R-:W1:Y:S02]  /*05b0*/  SYNCS.PHASECHK.TRANS64.TRYWAIT P0, [R13+URZ], R3 ;  /* 0x000000030d0075a7 */ /* 0x000e6400080011ff */
[----:B-1----:R-:W-:Y:S05]  /*05c0*/  @!P0 BRA `(.L_x_37) ;  /* 0xfffffffc009c8947 */ /* 0x002fea000383ffff */
.L_x_33:
[----:B------:R-:W-:Y:S05]  /*05d0*/  WARPSYNC.ALL ;  /* 0x0000000000007948 */ /* 0x000fea0003800000 */
[----:B------:R-:W-:Y:S01]  /*05e0*/  BAR.SYNC.DEFER_BLOCKING 0x0 ;  /* 0x0000000000007b1d */ /* 0x000fe20000010000 */
[----:B------:R-:W-:-:S04]  /*05f0*/  UIADD3 UR4, UPT, UPT, UR4, 0x1, URZ ;  /* 0x0000000104047890 */ /* 0x000fc8000fffe0ff */
[----:B------:R-:W-:Y:S01]  /*0600*/  UISETP.NE.AND UP0, UPT, UR4, UR5, UPT ;  /* 0x000000050400728c */ /* 0x000fe2000bf05270 */
[----:B------:R-:W1:Y:S02]  /*0610*/  LDS.128 R4, [R0] ;  /* 0x0000000000047984 */ /* 0x000e640000000c00 */
[----:B-1----:R-:W-:-:S04]  /*0620*/  IADD3 R4, PT, PT, R5, R4, R9 ;  /* 0x0000000405047210 */ /* 0x002fc80007ffe009 */
[----:B------:R-:W-:Y:S01]  /*0630*/  IADD3 R9, PT, PT, R7, R6, R4 ;  /* 0x0000000607097210 */ /* 0x000fe20007ffe004 */
[----:B------:R-:W-:Y:S06]  /*0640*/  BAR.SYNC.DEFER_BLOCKING 0x0 ;  /* 0x0000000000007b1d */ /* 0x000fec0000010000 */
[----:B------:R-:W-:Y:S05]  /*0650*/  BRA.U UP0, `(.L_x_38) ;  /* 0xfffffff900f07547 */ /* 0x000fea000b83ffff */
.L_x_28:
[----:B------:R-:W1:Y:S08]  /*0660*/  LDC R5, c[0x0][0x360] ;  /* 0x0000d800ff057b82 */ /* 0x000e700000000800 */
[----:B------:R-:W3:Y:S01]  /*0670*/  LDC.64 R2, c[0x0][0x390] ;  /* 0x0000e400ff027b82 */ /* 0x000ee20000000a00 */
[----:B-1----:R-:W-:-:S04]  /*0680*/  IMAD R5, R5, UR11, R8 ;  /* 0x0000000b05057c24 */ /* 0x002fc8000f8e0208 */
[----:B---3--:R-:W-:-:S05]  /*0690*/  IMAD.WIDE R2, R5, 0x4, R2 ;  /* 0x0000000405027825 */ /* 0x008fca00078e0202 */
[----:B------:R-:W-:Y:S01]  /*06a0*/  STG.E desc[UR12][R2.64], R9 ;  /* 0x0000000902007986 */ /* 0x000fe2000c10190c */
[----:B------:R-:W-:Y:S05]  /*06b0*/  EXIT ;  /* 0x000000000000794d */ /* 0x000fea0003800000 */
.L_x_39:
        /* <DEDUP_REMOVED lines=12> */
.L_x_56:


//--------------------- .text._Z13kernel_stridePiiiS_ --------------------------
	.section	.text._Z13kernel_stridePiiiS_,"ax",@progbits
	.align	128
        .global         _Z13kernel_stridePiiiS_
        .type           _Z13kernel_stridePiiiS_,@function
        .size           _Z13kernel_stridePiiiS_,(.L_x_57 - _Z13kernel_stridePiiiS_)
        .other          _Z13kernel_stridePiiiS_,@"STO_CUDA_ENTRY STV_DEFAULT"
_Z13kernel_stridePiiiS_:
.text._Z13kernel_stridePiiiS_:
        /* <DEDUP_REMOVED lines=18> */
.L_x_41:
[----:B0-----:R-:W-:Y:S05]  /*0120*/  BSYNC.RECONVERGENT B0 ;  /* 0x0000000000007941 */ /* 0x001fea0003800200 */
.L_x_40:
        /* <DEDUP_REMOVED lines=15> */
.L_x_52:
        /* <DEDUP_REMOVED lines=15> */
.L_x_45:
        /* <DEDUP_REMOVED lines=8> */
.L_x_44:
[----:B------:R-:W0:Y:S01]  /*0390*/  S2UR UR7, SR_CgaCtaId ;  /* 0x00000000000779c3 */ /* 0x000e220000008800 */
[----:B------:R-:W-:Y:S02]  /*03a0*/  UMOV UR6, 0x400 ;  /* 0x0000040000067882 */ /* 0x000fe40000000000 */
[----:B------:R-:W-:-:S04]  /*03b0*/  UIADD3 UR6, UPT, UPT, UR6, 0x1000, URZ ;  /* 0x0000100006067890 */ /* 0x000fc8000fffe0ff */
[----:B0-----:R-:W-:-:S06]  /*03c0*/  ULEA UR6, UR7, UR6, 0x18 ;  /* 0x0000000607067291 */ /* 0x001fcc000f8ec0ff */
[----:B------:R-:W-:-:S04]  /*03d0*/  IMAD.U32 R13, RZ, RZ, UR6 ;  /* 0x00000006ff0d7e24 */ /* 0x000fc8000f8e00ff */
[----:B------:R0:W1:Y:S03]  /*03e0*/  SYNCS.ARRIVE.TRANS64.A1T0 R2, [R13+URZ], RZ ;  /* 0x000000ff0d0279a7 */ /* 0x00006600081000ff */
.L_x_46:
[----:B------:R-:W-:Y:S05]  /*03f0*/  BSYNC.RECONVERGENT B0 ;  /* 0x0000000000007941 */ /* 0x000fea0003800200 */
.L_x_43:
[----:B------:R-:W-:Y:S01]  /*0400*/  CS2R R4, SR_GLOBALTIMERLO ;  /* 0x0000000000047805 */ /* 0x000fe20000015200 */
[----:B-1-3--:R-:W1:Y:S02]  /*0410*/  SYNCS.PHASECHK.TRANS64.TRYWAIT P0, [R13+URZ], R3 ;  /* 0x000000030d0075a7 */ /* 0x00ae6400080011ff */
[----:B-1----:R-:W-:Y:S05]  /*0420*/  @P0 BRA `(.L_x_47) ;  /* 0x0000000000680947 */ /* 0x002fea0003800000 */
[----:B------:R-:W-:-:S07]  /*0430*/  IMAD.MOV.U32 R10, RZ, RZ, RZ ;  /* 0x000000ffff0a7224 */ /* 0x000fce00078e00ff */
.L_x_51:
        /* <DEDUP_REMOVED lines=13> */
.L_x_50:
        /* <DEDUP_REMOVED lines=9> */
.L_x_49:
[----:B------:R-:W-:Y:S05]  /*05a0*/  BSYNC B0 ;  /* 0x0000000000007941 */ /* 0x000fea0003800000 */
.L_x_48:
[----:B------:R-:W1:Y:S02]  /*05b0*/  SYNCS.PHASECHK.TRANS64.TRYWAIT P0, [R13+URZ], R3 ;  /* 0x000000030d0075a7 */ /* 0x000e6400080011ff */
[----:B-1----:R-:W-:Y:S05]  /*05c0*/  @!P0 BRA `(.L_x_51) ;  /* 0xfffffffc009c8947 */ /* 0x002fea000383ffff */
.L_x_47:
        /* <DEDUP_REMOVED lines=9> */
.L_x_42:
[----:B------:R-:W1:Y:S08]  /*0660*/  LDC R5, c[0x0][0x360] ;  /* 0x0000d800ff057b82 */ /* 0x000e700000000800 */
[----:B------:R-:W3:Y:S01]  /*0670*/  LDC.64 R2, c[0x0][0x390] ;  /* 0x0000e400ff027b82 */ /* 0x000ee20000000a00 */
[----:B-1----:R-:W-:-:S04]  /*0680*/  IMAD R5, R5, UR11, R8 ;  /* 0x0000000b05057c24 */ /* 0x002fc8000f8e0208 */
[----:B---3--:R-:W-:-:S05]  /*0690*/  IMAD.WIDE R2, R5, 0x4, R2 ;  /* 0x0000000405027825 */ /* 0x008fca00078e0202 */
[----:B------:R-:W-:Y:S01]  /*06a0*/  STG.E desc[UR12][R2.64], R9 ;  /* 0x0000000902007986 */ /* 0x000fe2000c10190c */
[----:B------:R-:W-:Y:S05]  /*06b0*/  EXIT ;  /* 0x000000000000794d */ /* 0x000fea0003800000 */
.L_x_53:
        /* <DEDUP_REMOVED lines=12> */
.L_x_57:


//--------------------- .nv.shared._Z14add_one_kernelPim --------------------------
	.section	.nv.shared._Z14add_one_kernelPim,"aw",@nobits
	.sectionflags	@""
	.align	16
.nv.shared._Z14add_one_kernelPim:
	.zero		5128


//--------------------- .nv.shared.reserved.0     --------------------------
	.section	.nv.shared.reserved.0,"aw",@nobits
	.weak		__nv_reservedSMEM_offset_0_alias
	.size		__nv_reservedSMEM_offset_0_alias, 0, 64
	.other		__nv_reservedSMEM_offset_0_alias,@"STO_CUDA_RESERVED_SHARED STV_DEFAULT"
__nv_reservedSMEM_offset_0_alias:
	.zero		0
	.zero		64


//--------------------- .nv.shared._Z4testPiS_    --------------------------
	.section	.nv.shared._Z4testPiS_,"aw",@nobits
	.sectionflags	@""
	.align	16
.nv.shared._Z4testPiS_:
	.zero		5128


//--------------------- .nv.shared._Z17kernel_contiguousPiiiS_ --------------------------
	.section	.nv.shared._Z17kernel_contiguousPiiiS_,"aw",@nobits
	.sectionflags	@""
	.align	128
.nv.shared._Z17kernel_contiguousPiiiS_:
	.zero		5128


//--------------------- .nv.shared._Z13kernel_stridePiiiS_ --------------------------
	.section	.nv.shared._Z13kernel_stridePiiiS_,"aw",@nobits
	.sectionflags	@""
	.align	128
.nv.shared._Z13kernel_stridePiiiS_:
	.zero		5128


//--------------------- .nv.constant0._Z14add_one_kernelPim --------------------------
	.section	.nv.constant0._Z14add_one_kernelPim,"a",@progbits
	.sectionflags	@""
	.align	4
.nv.constant0._Z14add_one_kernelPim:
	.zero		912


//--------------------- .nv.constant0._Z4testPiS_ --------------------------
	.section	.nv.constant0._Z4testPiS_,"a",@progbits
	.sectionflags	@""
	.align	4
.nv.constant0._Z4testPiS_:
	.zero		912


//--------------------- .nv.constant0._Z17kernel_contiguousPiiiS_ --------------------------
	.section	.nv.constant0._Z17kernel_contiguousPiiiS_,"a",@progbits
	.sectionflags	@""
	.align	4
.nv.constant0._Z17kernel_contiguousPiiiS_:
	.zero		920


//--------------------- .nv.constant0._Z13kernel_stridePiiiS_ --------------------------
	.section	.nv.constant0._Z13kernel_stridePiiiS_,"a",@progbits
	.sectionflags	@""
	.align	4
.nv.constant0._Z13kernel_stridePiiiS_:
	.zero		920


//--------------------- SYMBOLS --------------------------

	.type		.nv.reservedSmem.offset0,@object
	.size		.nv.reservedSmem.offset0,0x4
	.type		.nv.reservedSmem.cap,@object
	.size		.nv.reservedSmem.cap,0x4
